	.target	sm_90a

	.elftype	@"ET_EXEC"


//--------------------- .note.nv.tkinfo           --------------------------
	.section	.note.nv.tkinfo,"",@"SHT_NOTE"
	.sectionflags	@"SHF_NOTE_NV_TKINFO"
	.tkinfo
        /*0018*/ 	.word	0x00000002
        /*0030*/ 	.string	""
        /*0030*/ 	.string	"ptxas"
        /*0030*/ 	.string	"Cuda compilation tools, release 13.0, V13.0.88"
        /*0030*/ 	.string	"Build cuda_13.0.r13.0/compiler.36424714_0"
        /*0030*/ 	.string	"-arch sm_90a -m 64 "



//--------------------- .note.nv.cuinfo           --------------------------
	.section	.note.nv.cuinfo,"",@"SHT_NOTE"
	.sectionflags	@"SHF_NOTE_NV_CUINFO"
        /*0018*/ 	.short	0x0002
        /*001a*/ 	.short	0x005a
        /*001c*/ 	.short	0x0082
	.zero		2


//--------------------- .nv.info                  --------------------------
	.section	.nv.info,"",@"SHT_CUDA_INFO"
	.align	4


	//----- nvinfo : EIATTR_REGCOUNT
	.align		4
        /*0000*/ 	.byte	0x04, 0x2f
        /*0002*/ 	.short	(.L_12 - .L_11)
	.align		4
.L_11:
        /*0004*/ 	.word	index@(_ZN7cutlass13device_kernelINS_4gemm6kernel13GemmUniversalIN4cute5tupleIJiiiiEEENS1_10collective13CollectiveMmaINS1_37MainloopSm90TmaGmmaWarpSpecializedFP8ILi7ENS5_IJNS4_1CILi1EEESB_SB_EEENS1_35KernelTmaWarpSpecializedCooperativeEEENS5_IJNSA_ILi128EEESF_SF_EEENS_12float_e4m3_tENS5_IJlSB_lEEESH_SI_NS4_8TiledMMAINS4_8MMA_AtomIJNS4_4SM904GMMA31MMA_64x128x32_F32E4M3E4M3_SS_TNILNSM_7ScaleInE1ELSO_1EEEEEENS4_6LayoutINS5_IJNSA_ILi2EEESB_SB_EEENS5_IJSB_NSA_ILi0EEESU_EEEEENS5_IJNS4_10UnderscoreESX_SX_EEEEENS4_13SM90_TMA_LOADENS4_14ComposedLayoutINS4_7SwizzleILi3ELi4ELi3EEENS4_18smem_ptr_flag_bitsILi8EEENSR_INS5_IJNSA_ILi8EEESF_EEENS5_IJSF_SB_EEEEEEEvNS4_8identityES10_S1A_vS1B_EENS_8epilogue10collective6detail29Sm90TmaWarpSpecializedAdapterINS1E_15DefaultEpilogueISH_SI_SI_NS1D_6thread17LinearCombinationISH_Li1EffLNS1I_9ScaleType4KindE0ELNS_15FloatRoundStyleE2ESH_EENS1_15EpilogueDefaultEEEEEvvEEEEvNT_6ParamsE)
        /*0008*/ 	.word	0x000000a8


	//----- nvinfo : EIATTR_FRAME_SIZE
	.align		4
.L_12:
        /*000c*/ 	.byte	0x04, 0x11
        /*000e*/ 	.short	(.L_14 - .L_13)
	.align		4
.L_13:
        /*0010*/ 	.word	index@(_ZN7cutlass13device_kernelINS_4gemm6kernel13GemmUniversalIN4cute5tupleIJiiiiEEENS1_10collective13CollectiveMmaINS1_37MainloopSm90TmaGmmaWarpSpecializedFP8ILi7ENS5_IJNS4_1CILi1EEESB_SB_EEENS1_35KernelTmaWarpSpecializedCooperativeEEENS5_IJNSA_ILi128EEESF_SF_EEENS_12float_e4m3_tENS5_IJlSB_lEEESH_SI_NS4_8TiledMMAINS4_8MMA_AtomIJNS4_4SM904GMMA31MMA_64x128x32_F32E4M3E4M3_SS_TNILNSM_7ScaleInE1ELSO_1EEEEEENS4_6LayoutINS5_IJNSA_ILi2EEESB_SB_EEENS5_IJSB_NSA_ILi0EEESU_EEEEENS5_IJNS4_10UnderscoreESX_SX_EEEEENS4_13SM90_TMA_LOADENS4_14ComposedLayoutINS4_7SwizzleILi3ELi4ELi3EEENS4_18smem_ptr_flag_bitsILi8EEENSR_INS5_IJNSA_ILi8EEESF_EEENS5_IJSF_SB_EEEEEEEvNS4_8identityES10_S1A_vS1B_EENS_8epilogue10collective6detail29Sm90TmaWarpSpecializedAdapterINS1E_15DefaultEpilogueISH_SI_SI_NS1D_6thread17LinearCombinationISH_Li1EffLNS1I_9ScaleType4KindE0ELNS_15FloatRoundStyleE2ESH_EENS1_15EpilogueDefaultEEEEEvvEEEEvNT_6ParamsE)
        /*0014*/ 	.word	0x00000000


	//----- nvinfo : EIATTR_MIN_STACK_SIZE
	.align		4
.L_14:
        /*0018*/ 	.byte	0x04, 0x12
        /*001a*/ 	.short	(.L_16 - .L_15)
	.align		4
.L_15:
        /*001c*/ 	.word	index@(_ZN7cutlass13device_kernelINS_4gemm6kernel13GemmUniversalIN4cute5tupleIJiiiiEEENS1_10collective13CollectiveMmaINS1_37MainloopSm90TmaGmmaWarpSpecializedFP8ILi7ENS5_IJNS4_1CILi1EEESB_SB_EEENS1_35KernelTmaWarpSpecializedCooperativeEEENS5_IJNSA_ILi128EEESF_SF_EEENS_12float_e4m3_tENS5_IJlSB_lEEESH_SI_NS4_8TiledMMAINS4_8MMA_AtomIJNS4_4SM904GMMA31MMA_64x128x32_F32E4M3E4M3_SS_TNILNSM_7ScaleInE1ELSO_1EEEEEENS4_6LayoutINS5_IJNSA_ILi2EEESB_SB_EEENS5_IJSB_NSA_ILi0EEESU_EEEEENS5_IJNS4_10UnderscoreESX_SX_EEEEENS4_13SM90_TMA_LOADENS4_14ComposedLayoutINS4_7SwizzleILi3ELi4ELi3EEENS4_18smem_ptr_flag_bitsILi8EEENSR_INS5_IJNSA_ILi8EEESF_EEENS5_IJSF_SB_EEEEEEEvNS4_8identityES10_S1A_vS1B_EENS_8epilogue10collective6detail29Sm90TmaWarpSpecializedAdapterINS1E_15DefaultEpilogueISH_SI_SI_NS1D_6thread17LinearCombinationISH_Li1EffLNS1I_9ScaleType4KindE0ELNS_15FloatRoundStyleE2ESH_EENS1_15EpilogueDefaultEEEEEvvEEEEvNT_6ParamsE)
        /*0020*/ 	.word	0x00000000
.L_16:


//--------------------- .nv.compat                --------------------------
	.section	.nv.compat,"",@"SHT_CUDA_COMPAT_INFO"
	.align	4
        /*0000*/ 	.byte	0x02, 0x09, 0x01, 0x00, 0x02, 0x02, 0x04, 0x00, 0x02, 0x05, 0x05, 0x00, 0x03, 0x07, 0x01, 0x01
        /*0010*/ 	.byte	0x02, 0x03, 0x01, 0x00, 0x02, 0x06, 0x01, 0x00, 0x04, 0x0b, 0x08, 0x00, 0x00, 0x00, 0x00, 0x00
        /*0020*/ 	.byte	0x00, 0x00, 0x00, 0x00


//--------------------- .nv.info._ZN7cutlass13device_kernelINS_4gemm6kernel13GemmUniversalIN4cute5tupleIJiiiiEEENS1_10collective13CollectiveMmaINS1_37MainloopSm90TmaGmmaWarpSpecializedFP8ILi7ENS5_IJNS4_1CILi1EEESB_SB_EEENS1_35KernelTmaWarpSpecializedCooperativeEEENS5_IJNSA_ILi128EEESF_SF_EEENS_12float_e4m3_tENS5_IJlSB_lEEESH_SI_NS4_8TiledMMAINS4_8MMA_AtomIJNS4_4SM904GMMA31MMA_64x128x32_F32E4M3E4M3_SS_TNILNSM_7ScaleInE1ELSO_1EEEEEENS4_6LayoutINS5_IJNSA_ILi2EEESB_SB_EEENS5_IJSB_NSA_ILi0EEESU_EEEEENS5_IJNS4_10UnderscoreESX_SX_EEEEENS4_13SM90_TMA_LOADENS4_14ComposedLayoutINS4_7SwizzleILi3ELi4ELi3EEENS4_18smem_ptr_flag_bitsILi8EEENSR_INS5_IJNSA_ILi8EEESF_EEENS5_IJSF_SB_EEEEEEEvNS4_8identityES10_S1A_vS1B_EENS_8epilogue10collective6detail29Sm90TmaWarpSpecializedAdapterINS1E_15DefaultEpilogueISH_SI_SI_NS1D_6thread17LinearCombinationISH_Li1EffLNS1I_9ScaleType4KindE0ELNS_15FloatRoundStyleE2ESH_EENS1_15EpilogueDefaultEEEEEvvEEEEvNT_6ParamsE --------------------------
	.section	.nv.info._ZN7cutlass13device_kernelINS_4gemm6kernel13GemmUniversalIN4cute5tupleIJiiiiEEENS1_10collective13CollectiveMmaINS1_37MainloopSm90TmaGmmaWarpSpecializedFP8ILi7ENS5_IJNS4_1CILi1EEESB_SB_EEENS1_35KernelTmaWarpSpecializedCooperativeEEENS5_IJNSA_ILi128EEESF_SF_EEENS_12float_e4m3_tENS5_IJlSB_lEEESH_SI_NS4_8TiledMMAINS4_8MMA_AtomIJNS4_4SM904GMMA31MMA_64x128x32_F32E4M3E4M3_SS_TNILNSM_7ScaleInE1ELSO_1EEEEEENS4_6LayoutINS5_IJNSA_ILi2EEESB_SB_EEENS5_IJSB_NSA_ILi0EEESU_EEEEENS5_IJNS4_10UnderscoreESX_SX_EEEEENS4_13SM90_TMA_LOADENS4_14ComposedLayoutINS4_7SwizzleILi3ELi4ELi3EEENS4_18smem_ptr_flag_bitsILi8EEENSR_INS5_IJNSA_ILi8EEESF_EEENS5_IJSF_SB_EEEEEEEvNS4_8identityES10_S1A_vS1B_EENS_8epilogue10collective6detail29Sm90TmaWarpSpecializedAdapterINS1E_15DefaultEpilogueISH_SI_SI_NS1D_6thread17LinearCombinationISH_Li1EffLNS1I_9ScaleType4KindE0ELNS_15FloatRoundStyleE2ESH_EENS1_15EpilogueDefaultEEEEEvvEEEEvNT_6ParamsE,"",@"SHT_CUDA_INFO"
	.sectionflags	@""
	.align	4


	//----- nvinfo : EIATTR_CUDA_API_VERSION
	.align		4
        /*0000*/ 	.byte	0x04, 0x37
        /*0002*/ 	.short	(.L_18 - .L_17)
.L_17:
        /*0004*/ 	.word	0x00000082


	//----- nvinfo : EIATTR_KPARAM_INFO
	.align		4
.L_18:
        /*0008*/ 	.byte	0x04, 0x17
        /*000a*/ 	.short	(.L_20 - .L_19)
.L_19:
        /*000c*/ 	.word	0x00000000
        /*0010*/ 	.short	0x0000
        /*0012*/ 	.short	0x0070
        /*0014*/ 	.byte	0x00, 0xf0, 0x01, 0x10


	//----- nvinfo : EIATTR_SPARSE_MMA_MASK
	.align		4
.L_20:
        /*0018*/ 	.byte	0x03, 0x50
        /*001a*/ 	.short	0x0000


	//----- nvinfo : EIATTR_MAXREG_COUNT
	.align		4
        /*001c*/ 	.byte	0x03, 0x1b
        /*001e*/ 	.short	0x00a8


	//----- nvinfo : EIATTR_NUM_BARRIERS
	.align		4
        /*0020*/ 	.byte	0x02, 0x4c
        /*0022*/ 	.byte	0x01
	.zero		1


	//----- nvinfo : EIATTR_MERCURY_ISA_VERSION
	.align		4
        /*0024*/ 	.byte	0x03, 0x5f
        /*0026*/ 	.short	0x0101


	//----- nvinfo : EIATTR_INT_WARP_WIDE_INSTR_OFFSETS
	.align		4
        /*0028*/ 	.byte	0x04, 0x31
        /*002a*/ 	.short	(.L_22 - .L_21)


	//   ....[0]....
.L_21:
        /*002c*/ 	.word	0x00000430


	//   ....[1]....
        /*0030*/ 	.word	0x00000440


	//   ....[2]....
        /*0034*/ 	.word	0x00000530


	//----- nvinfo : EIATTR_COOP_GROUP_MASK_REGIDS
	.align		4
.L_22:
        /*0038*/ 	.byte	0x04, 0x29
        /*003a*/ 	.short	(.L_24 - .L_23)


	//   ....[0]....
.L_23:
        /*003c*/ 	.word	0xffffffff


	//   ....[1]....
        /*0040*/ 	.word	0xffffffff


	//   ....[2]....
        /*0044*/ 	.word	0xffffffff


	//   ....[3]....
        /*0048*/ 	.word	0xffffffff


	//   ....[4]....
        /*004c*/ 	.word	0xffffffff


	//----- nvinfo : EIATTR_COOP_GROUP_INSTR_OFFSETS
	.align		4
.L_24:
        /*0050*/ 	.byte	0x04, 0x28
        /*0052*/ 	.short	(.L_26 - .L_25)


	//   ....[0]....
.L_25:
        /*0054*/ 	.word	0x00000060


	//   ....[1]....
        /*0058*/ 	.word	0x00000070


	//   ....[2]....
        /*005c*/ 	.word	0x00000130


	//   ....[3]....
        /*0060*/ 	.word	0x00000320


	//   ....[4]....
        /*0064*/ 	.word	0x00001020


	//----- nvinfo : EIATTR_REG_RECONFIG
	.align		4
.L_26:
        /*0068*/ 	.byte	0x01, 0x54
	.zero		2


	//----- nvinfo : EIATTR_MBARRIER_INSTR_OFFSETS
	.align		4
        /*006c*/ 	.byte	0x04, 0x39
        /*006e*/ 	.short	(.L_28 - .L_27)


	//   ....[0]....
.L_27:
        /*0070*/ 	.word	0x00000230
        /*0074*/ 	.word	0x000000ff
        /*0078*/ 	.word	0x00000000
        /*007c*/ 	.short	0x0100
        /*007e*/ 	.byte	0x08
	.zero		1


	//   ....[1]....
        /*0080*/ 	.word	0x00000240
        /*0084*/ 	.word	0x000000ff
        /*0088*/ 	.word	0x00000038
        /*008c*/ 	.short	0x0100
        /*008e*/ 	.byte	0x08
	.zero		1


	//   ....[2]....
        /*0090*/ 	.word	0x00000250
        /*0094*/ 	.word	0x000000ff
        /*0098*/ 	.word	0x00000008
        /*009c*/ 	.short	0x0100
        /*009e*/ 	.byte	0x08
	.zero		1


	//   ....[3]....
        /*00a0*/ 	.word	0x00000260
        /*00a4*/ 	.word	0x000000ff
        /*00a8*/ 	.word	0x00000040
        /*00ac*/ 	.short	0x0100
        /*00ae*/ 	.byte	0x08
	.zero		1


	//   ....[4]....
        /*00b0*/ 	.word	0x00000270
        /*00b4*/ 	.word	0x000000ff
        /*00b8*/ 	.word	0x00000010
        /*00bc*/ 	.short	0x0100
        /*00be*/ 	.byte	0x08
	.zero		1


	//   ....[5]....
        /*00c0*/ 	.word	0x00000280
        /*00c4*/ 	.word	0x000000ff
        /*00c8*/ 	.word	0x00000048
        /*00cc*/ 	.short	0x0100
        /*00ce*/ 	.byte	0x08
	.zero		1


	//   ....[6]....
        /*00d0*/ 	.word	0x00000290
        /*00d4*/ 	.word	0x000000ff
        /*00d8*/ 	.word	0x00000018
        /*00dc*/ 	.short	0x0100
        /*00de*/ 	.byte	0x08
	.zero		1


	//   ....[7]....
        /*00e0*/ 	.word	0x000002a0
        /*00e4*/ 	.word	0x000000ff
        /*00e8*/ 	.word	0x00000050
        /*00ec*/ 	.short	0x0100
        /*00ee*/ 	.byte	0x08
	.zero		1


	//   ....[8]....
        /*00f0*/ 	.word	0x000002b0
        /*00f4*/ 	.word	0x000000ff
        /*00f8*/ 	.word	0x00000020
        /*00fc*/ 	.short	0x0100
        /*00fe*/ 	.byte	0x08
	.zero		1


	//   ....[9]....
        /*0100*/ 	.word	0x000002c0
        /*0104*/ 	.word	0x000000ff
        /*0108*/ 	.word	0x00000058
        /*010c*/ 	.short	0x0100
        /*010e*/ 	.byte	0x08
	.zero		1


	//   ....[10]....
        /*0110*/ 	.word	0x000002d0
        /*0114*/ 	.word	0x000000ff
        /*0118*/ 	.word	0x00000028
        /*011c*/ 	.short	0x0100
        /*011e*/ 	.byte	0x08
	.zero		1


	//   ....[11]....
        /*0120*/ 	.word	0x000002e0
        /*0124*/ 	.word	0x000000ff
        /*0128*/ 	.word	0x00000060
        /*012c*/ 	.short	0x0100
        /*012e*/ 	.byte	0x08
	.zero		1


	//   ....[12]....
        /*0130*/ 	.word	0x000002f0
        /*0134*/ 	.word	0x000000ff
        /*0138*/ 	.word	0x00000030
        /*013c*/ 	.short	0x0100
        /*013e*/ 	.byte	0x08
	.zero		1


	//   ....[13]....
        /*0140*/ 	.word	0x00000300
        /*0144*/ 	.word	0x000000ff
        /*0148*/ 	.word	0x00000068
        /*014c*/ 	.short	0x0100
        /*014e*/ 	.byte	0x08
	.zero		1


	//   ....[14]....
        /*0150*/ 	.word	0x00000580
        /*0154*/ 	.word	0x000000ff
        /*0158*/ 	.word	0x00000080
        /*015c*/ 	.short	0x0100
        /*015e*/ 	.byte	0x06
	.zero		1


	//   ....[15]....
        /*0160*/ 	.word	0x000005e0
        /*0164*/ 	.word	0x000000ff
        /*0168*/ 	.word	0x00000088
        /*016c*/ 	.short	0x0100
        /*016e*/ 	.byte	0x06
	.zero		1


	//   ....[16]....
        /*0170*/ 	.word	0x00001550
        /*0174*/ 	.word	0x000000ff
        /*0178*/ 	.word	0x00000000
        /*017c*/ 	.short	0x010a
        /*017e*/ 	.byte	0x06
	.zero		1


	//   ....[17]....
        /*0180*/ 	.word	0x00001590
        /*0184*/ 	.word	0x000000ff
        /*0188*/ 	.word	0x00000000
        /*018c*/ 	.short	0x010a
        /*018e*/ 	.byte	0x06
	.zero		1


	//   ....[18]....
        /*0190*/ 	.word	0x00001f80
        /*0194*/ 	.word	0x000000ff
        /*0198*/ 	.word	0x00000000
        /*019c*/ 	.short	0x010a
        /*019e*/ 	.byte	0x0c
	.zero		1


	//   ....[19]....
        /*01a0*/ 	.word	0x00001fc0
        /*01a4*/ 	.word	0x000000ff
        /*01a8*/ 	.word	0x00000000
        /*01ac*/ 	.short	0x010a
        /*01ae*/ 	.byte	0x0c
	.zero		1


	//   ....[20]....
        /*01b0*/ 	.word	0x000026b0
        /*01b4*/ 	.word	0x000000ff
        /*01b8*/ 	.word	0x00000000
        /*01bc*/ 	.short	0x0101
        /*01be*/ 	.byte	0x08
	.zero		1


	//   ....[21]....
        /*01c0*/ 	.word	0x00002d20
        /*01c4*/ 	.word	0x000000ff
        /*01c8*/ 	.word	0x00000000
        /*01cc*/ 	.short	0x0101
        /*01ce*/ 	.byte	0x06
	.zero		1


	//   ....[22]....
        /*01d0*/ 	.word	0x000086d0
        /*01d4*/ 	.word	0x00000013
        /*01d8*/ 	.word	0x00000038
        /*01dc*/ 	.short	0x010a
        /*01de*/ 	.byte	0x3f
	.zero		1


	//   ....[23]....
        /*01e0*/ 	.word	0x00008a90
        /*01e4*/ 	.word	0x00000008
        /*01e8*/ 	.word	0x00000088
        /*01ec*/ 	.short	0x0101
        /*01ee*/ 	.byte	0x3f
	.zero		1


	//   ....[24]....
        /*01f0*/ 	.word	0x00009180
        /*01f4*/ 	.word	0x00000006
        /*01f8*/ 	.word	0x00000000
        /*01fc*/ 	.short	0x010a
        /*01fe*/ 	.byte	0x3f
	.zero		1


	//   ....[25]....
        /*0200*/ 	.word	0x00009200
        /*0204*/ 	.word	0x00000007
        /*0208*/ 	.word	0x00000000
        /*020c*/ 	.short	0x010a
        /*020e*/ 	.byte	0x3f
	.zero		1


	//   ....[26]....
        /*0210*/ 	.word	0x00009290
        /*0214*/ 	.word	0x00000006
        /*0218*/ 	.word	0x00000000
        /*021c*/ 	.short	0x010a
        /*021e*/ 	.byte	0x3f
	.zero		1


	//   ....[27]....
        /*0220*/ 	.word	0x00009320
        /*0224*/ 	.word	0x00000009
        /*0228*/ 	.word	0x00000000
        /*022c*/ 	.short	0x010a
        /*022e*/ 	.byte	0x3f
	.zero		1


	//   ....[28]....
        /*0230*/ 	.word	0x000093b0
        /*0234*/ 	.word	0x0000000a
        /*0238*/ 	.word	0x00000000
        /*023c*/ 	.short	0x010a
        /*023e*/ 	.byte	0x3f
	.zero		1


	//   ....[29]....
        /*0240*/ 	.word	0x00009440
        /*0244*/ 	.word	0x0000000b
        /*0248*/ 	.word	0x00000000
        /*024c*/ 	.short	0x010a
        /*024e*/ 	.byte	0x3f
	.zero		1


	//   ....[30]....
        /*0250*/ 	.word	0x000094d0
        /*0254*/ 	.word	0x00000003
        /*0258*/ 	.word	0x00000000
        /*025c*/ 	.short	0x010a
        /*025e*/ 	.byte	0x3f
	.zero		1


	//   ....[31]....
        /*0260*/ 	.word	0x00009540
        /*0264*/ 	.word	0x0000000b
        /*0268*/ 	.word	0x00000000
        /*026c*/ 	.short	0x010a
        /*026e*/ 	.byte	0x3f
	.zero		1


	//   ....[32]....
        /*0270*/ 	.word	0x000095a0
        /*0274*/ 	.word	0x0000008c
        /*0278*/ 	.word	0x00000000
        /*027c*/ 	.short	0x010a
        /*027e*/ 	.byte	0x3f
	.zero		1


	//   ....[33]....
        /*0280*/ 	.word	0x00009670
        /*0284*/ 	.word	0x00000013
        /*0288*/ 	.word	0x00000038
        /*028c*/ 	.short	0x010a
        /*028e*/ 	.byte	0x3f
	.zero		1


	//   ....[34]....
        /*0290*/ 	.word	0x00009750
        /*0294*/ 	.word	0x00000006
        /*0298*/ 	.word	0x00000000
        /*029c*/ 	.short	0x010a
        /*029e*/ 	.byte	0x3f
	.zero		1


	//   ....[35]....
        /*02a0*/ 	.word	0x000097a0
        /*02a4*/ 	.word	0x00000007
        /*02a8*/ 	.word	0x00000000
        /*02ac*/ 	.short	0x010a
        /*02ae*/ 	.byte	0x3f
	.zero		1


	//   ....[36]....
        /*02b0*/ 	.word	0x000097f0
        /*02b4*/ 	.word	0x00000006
        /*02b8*/ 	.word	0x00000000
        /*02bc*/ 	.short	0x010a
        /*02be*/ 	.byte	0x3f
	.zero		1


	//   ....[37]....
        /*02c0*/ 	.word	0x00009840
        /*02c4*/ 	.word	0x00000009
        /*02c8*/ 	.word	0x00000000
        /*02cc*/ 	.short	0x010a
        /*02ce*/ 	.byte	0x3f
	.zero		1


	//   ....[38]....
        /*02d0*/ 	.word	0x00009890
        /*02d4*/ 	.word	0x0000000a
        /*02d8*/ 	.word	0x00000000
        /*02dc*/ 	.short	0x010a
        /*02de*/ 	.byte	0x3f
	.zero		1


	//   ....[39]....
        /*02e0*/ 	.word	0x000098e0
        /*02e4*/ 	.word	0x0000000b
        /*02e8*/ 	.word	0x00000000
        /*02ec*/ 	.short	0x010a
        /*02ee*/ 	.byte	0x3f
	.zero		1


	//----- nvinfo : EIATTR_NUM_MBARRIERS
	.align		4
.L_28:
        /*02f0*/ 	.byte	0x03, 0x38
        /*02f2*/ 	.short	0x0010


	//----- nvinfo : EIATTR_EXIT_INSTR_OFFSETS
	.align		4
        /*02f4*/ 	.byte	0x04, 0x1c
        /*02f6*/ 	.short	(.L_30 - .L_29)


	//   ....[0]....
.L_29:
        /*02f8*/ 	.word	0x00000630


	//   ....[1]....
        /*02fc*/ 	.word	0x00000ef0


	//   ....[2]....
        /*0300*/ 	.word	0x00007d40


	//   ....[3]....
        /*0304*/ 	.word	0x00008370


	//   ....[4]....
        /*0308*/ 	.word	0x00009520


	//----- nvinfo : EIATTR_MAX_THREADS
	.align		4
.L_30:
        /*030c*/ 	.byte	0x04, 0x05
        /*030e*/ 	.short	(.L_32 - .L_31)
.L_31:
        /*0310*/ 	.word	0x00000180
        /*0314*/ 	.word	0x00000001
        /*0318*/ 	.word	0x00000001


	//----- nvinfo : EIATTR_CRS_STACK_SIZE
	.align		4
.L_32:
        /*031c*/ 	.byte	0x04, 0x1e
        /*031e*/ 	.short	(.L_34 - .L_33)
.L_33:
        /*0320*/ 	.word	0x00000000


	//----- nvinfo : EIATTR_CBANK_PARAM_SIZE
	.align		4
.L_34:
        /*0324*/ 	.byte	0x03, 0x19
        /*0326*/ 	.short	0x0470


	//----- nvinfo : EIATTR_PARAM_CBANK
	.align		4
        /*0328*/ 	.byte	0x04, 0x0a
        /*032a*/ 	.short	(.L_36 - .L_35)
	.align		4
.L_35:
        /*032c*/ 	.word	index@(.nv.constant0._ZN7cutlass13device_kernelINS_4gemm6kernel13GemmUniversalIN4cute5tupleIJiiiiEEENS1_10collective13CollectiveMmaINS1_37MainloopSm90TmaGmmaWarpSpecializedFP8ILi7ENS5_IJNS4_1CILi1EEESB_SB_EEENS1_35KernelTmaWarpSpecializedCooperativeEEENS5_IJNSA_ILi128EEESF_SF_EEENS_12float_e4m3_tENS5_IJlSB_lEEESH_SI_NS4_8TiledMMAINS4_8MMA_AtomIJNS4_4SM904GMMA31MMA_64x128x32_F32E4M3E4M3_SS_TNILNSM_7ScaleInE1ELSO_1EEEEEENS4_6LayoutINS5_IJNSA_ILi2EEESB_SB_EEENS5_IJSB_NSA_ILi0EEESU_EEEEENS5_IJNS4_10UnderscoreESX_SX_EEEEENS4_13SM90_TMA_LOADENS4_14ComposedLayoutINS4_7SwizzleILi3ELi4ELi3EEENS4_18smem_ptr_flag_bitsILi8EEENSR_INS5_IJNSA_ILi8EEESF_EEENS5_IJSF_SB_EEEEEEEvNS4_8identityES10_S1A_vS1B_EENS_8epilogue10collective6detail29Sm90TmaWarpSpecializedAdapterINS1E_15DefaultEpilogueISH_SI_SI_NS1D_6thread17LinearCombinationISH_Li1EffLNS1I_9ScaleType4KindE0ELNS_15FloatRoundStyleE2ESH_EENS1_15EpilogueDefaultEEEEEvvEEEEvNT_6ParamsE)
        /*0330*/ 	.short	0x0210
        /*0332*/ 	.short	0x0470


	//----- nvinfo : EIATTR_SW_WAR
	.align		4
.L_36:
        /*0334*/ 	.byte	0x04, 0x36
        /*0336*/ 	.short	(.L_38 - .L_37)
.L_37:
        /*0338*/ 	.word	0x00000008
.L_38:


//--------------------- .nv.callgraph             --------------------------
	.section	.nv.callgraph,"",@"SHT_CUDA_CALLGRAPH"
	.align	4
	.sectionentsize	8
	.align		4
        /*0000*/ 	.word	0x00000000
	.align		4
        /*0004*/ 	.word	0xffffffff
	.align		4
        /*0008*/ 	.word	0x00000000
	.align		4
        /*000c*/ 	.word	0xfffffffe
	.align		4
        /*0010*/ 	.word	0x00000000
	.align		4
        /*0014*/ 	.word	0xfffffffd
	.align		4
        /*0018*/ 	.word	0x00000000
	.align		4
        /*001c*/ 	.word	0xfffffffc


//--------------------- .nv.constant4             --------------------------
	.section	.nv.constant4,"a",@progbits
	.align	8
	.align		8
.nv.constant4:
        /*0000*/ 	.dword	_ZN40_INTERNAL_854f111d_4_k_cu_81dfdeca_253014cuda3std3__45__cpo5beginE
	.align		8
        /*0008*/ 	.dword	_ZN40_INTERNAL_854f111d_4_k_cu_81dfdeca_253014cuda3std3__45__cpo3endE
	.align		8
        /*0010*/ 	.dword	_ZN40_INTERNAL_854f111d_4_k_cu_81dfdeca_253014cuda3std3__45__cpo6cbeginE
	.align		8
        /*0018*/ 	.dword	_ZN40_INTERNAL_854f111d_4_k_cu_81dfdeca_253014cuda3std3__45__cpo4cendE
	.align		8
        /*0020*/ 	.dword	_ZN40_INTERNAL_854f111d_4_k_cu_81dfdeca_253014cuda3std3__442_GLOBAL__N__854f111d_4_k_cu_81dfdeca_253016ignoreE
	.align		8
        /*0028*/ 	.dword	_ZN40_INTERNAL_854f111d_4_k_cu_81dfdeca_253014cuda3std3__419piecewise_constructE
	.align		8
        /*0030*/ 	.dword	_ZN40_INTERNAL_854f111d_4_k_cu_81dfdeca_253014cuda3std3__48in_placeE
	.align		8
        /*0038*/ 	.dword	_ZN40_INTERNAL_854f111d_4_k_cu_81dfdeca_253014cuda3std6ranges3__45__cpo4swapE
	.align		8
        /*0040*/ 	.dword	_ZN40_INTERNAL_854f111d_4_k_cu_81dfdeca_253014cuda3std6ranges3__45__cpo9iter_moveE
	.align		8
        /*0048*/ 	.dword	_ZN40_INTERNAL_854f111d_4_k_cu_81dfdeca_253014cute7productE
	.align		8
        /*0050*/ 	.dword	_ZN40_INTERNAL_854f111d_4_k_cu_81dfdeca_253014cute1_E


//--------------------- .text._ZN7cutlass13device_kernelINS_4gemm6kernel13GemmUniversalIN4cute5tupleIJiiiiEEENS1_10collective13CollectiveMmaINS1_37MainloopSm90TmaGmmaWarpSpecializedFP8ILi7ENS5_IJNS4_1CILi1EEESB_SB_EEENS1_35KernelTmaWarpSpecializedCooperativeEEENS5_IJNSA_ILi128EEESF_SF_EEENS_12float_e4m3_tENS5_IJlSB_lEEESH_SI_NS4_8TiledMMAINS4_8MMA_AtomIJNS4_4SM904GMMA31MMA_64x128x32_F32E4M3E4M3_SS_TNILNSM_7ScaleInE1ELSO_1EEEEEENS4_6LayoutINS5_IJNSA_ILi2EEESB_SB_EEENS5_IJSB_NSA_ILi0EEESU_EEEEENS5_IJNS4_10UnderscoreESX_SX_EEEEENS4_13SM90_TMA_LOADENS4_14ComposedLayoutINS4_7SwizzleILi3ELi4ELi3EEENS4_18smem_ptr_flag_bitsILi8EEENSR_INS5_IJNSA_ILi8EEESF_EEENS5_IJSF_SB_EEEEEEEvNS4_8identityES10_S1A_vS1B_EENS_8epilogue10collective6detail29Sm90TmaWarpSpecializedAdapterINS1E_15DefaultEpilogueISH_SI_SI_NS1D_6thread17LinearCombinationISH_Li1EffLNS1I_9ScaleType4KindE0ELNS_15FloatRoundStyleE2ESH_EENS1_15EpilogueDefaultEEEEEvvEEEEvNT_6ParamsE --------------------------
	.section	.text._ZN7cutlass13device_kernelINS_4gemm6kernel13GemmUniversalIN4cute5tupleIJiiiiEEENS1_10collective13CollectiveMmaINS1_37MainloopSm90TmaGmmaWarpSpecializedFP8ILi7ENS5_IJNS4_1CILi1EEESB_SB_EEENS1_35KernelTmaWarpSpecializedCooperativeEEENS5_IJNSA_ILi128EEESF_SF_EEENS_12float_e4m3_tENS5_IJlSB_lEEESH_SI_NS4_8TiledMMAINS4_8MMA_AtomIJNS4_4SM904GMMA31MMA_64x128x32_F32E4M3E4M3_SS_TNILNSM_7ScaleInE1ELSO_1EEEEEENS4_6LayoutINS5_IJNSA_ILi2EEESB_SB_EEENS5_IJSB_NSA_ILi0EEESU_EEEEENS5_IJNS4_10UnderscoreESX_SX_EEEEENS4_13SM90_TMA_LOADENS4_14ComposedLayoutINS4_7SwizzleILi3ELi4ELi3EEENS4_18smem_ptr_flag_bitsILi8EEENSR_INS5_IJNSA_ILi8EEESF_EEENS5_IJSF_SB_EEEEEEEvNS4_8identityES10_S1A_vS1B_EENS_8epilogue10collective6detail29Sm90TmaWarpSpecializedAdapterINS1E_15DefaultEpilogueISH_SI_SI_NS1D_6thread17LinearCombinationISH_Li1EffLNS1I_9ScaleType4KindE0ELNS_15FloatRoundStyleE2ESH_EENS1_15EpilogueDefaultEEEEEvvEEEEvNT_6ParamsE,"ax",@progbits
	.align	128
.text._ZN7cutlass13device_kernelINS_4gemm6kernel13GemmUniversalIN4cute5tupleIJiiiiEEENS1_10collective13CollectiveMmaINS1_37MainloopSm90TmaGmmaWarpSpecializedFP8ILi7ENS5_IJNS4_1CILi1EEESB_SB_EEENS1_35KernelTmaWarpSpecializedCooperativeEEENS5_IJNSA_ILi128EEESF_SF_EEENS_12float_e4m3_tENS5_IJlSB_lEEESH_SI_NS4_8TiledMMAINS4_8MMA_AtomIJNS4_4SM904GMMA31MMA_64x128x32_F32E4M3E4M3_SS_TNILNSM_7ScaleInE1ELSO_1EEEEEENS4_6LayoutINS5_IJNSA_ILi2EEESB_SB_EEENS5_IJSB_NSA_ILi0EEESU_EEEEENS5_IJNS4_10UnderscoreESX_SX_EEEEENS4_13SM90_TMA_LOADENS4_14ComposedLayoutINS4_7SwizzleILi3ELi4ELi3EEENS4_18smem_ptr_flag_bitsILi8EEENSR_INS5_IJNSA_ILi8EEESF_EEENS5_IJSF_SB_EEEEEEEvNS4_8identityES10_S1A_vS1B_EENS_8epilogue10collective6detail29Sm90TmaWarpSpecializedAdapterINS1E_15DefaultEpilogueISH_SI_SI_NS1D_6thread17LinearCombinationISH_Li1EffLNS1I_9ScaleType4KindE0ELNS_15FloatRoundStyleE2ESH_EENS1_15EpilogueDefaultEEEEEvvEEEEvNT_6ParamsE:
        .type           _ZN7cutlass13device_kernelINS_4gemm6kernel13GemmUniversalIN4cute5tupleIJiiiiEEENS1_10collective13CollectiveMmaINS1_37MainloopSm90TmaGmmaWarpSpecializedFP8ILi7ENS5_IJNS4_1CILi1EEESB_SB_EEENS1_35KernelTmaWarpSpecializedCooperativeEEENS5_IJNSA_ILi128EEESF_SF_EEENS_12float_e4m3_tENS5_IJlSB_lEEESH_SI_NS4_8TiledMMAINS4_8MMA_AtomIJNS4_4SM904GMMA31MMA_64x128x32_F32E4M3E4M3_SS_TNILNSM_7ScaleInE1ELSO_1EEEEEENS4_6LayoutINS5_IJNSA_ILi2EEESB_SB_EEENS5_IJSB_NSA_ILi0EEESU_EEEEENS5_IJNS4_10UnderscoreESX_SX_EEEEENS4_13SM90_TMA_LOADENS4_14ComposedLayoutINS4_7SwizzleILi3ELi4ELi3EEENS4_18smem_ptr_flag_bitsILi8EEENSR_INS5_IJNSA_ILi8EEESF_EEENS5_IJSF_SB_EEEEEEEvNS4_8identityES10_S1A_vS1B_EENS_8epilogue10collective6detail29Sm90TmaWarpSpecializedAdapterINS1E_15DefaultEpilogueISH_SI_SI_NS1D_6thread17LinearCombinationISH_Li1EffLNS1I_9ScaleType4KindE0ELNS_15FloatRoundStyleE2ESH_EENS1_15EpilogueDefaultEEEEEvvEEEEvNT_6ParamsE,@function
        .size           _ZN7cutlass13device_kernelINS_4gemm6kernel13GemmUniversalIN4cute5tupleIJiiiiEEENS1_10collective13CollectiveMmaINS1_37MainloopSm90TmaGmmaWarpSpecializedFP8ILi7ENS5_IJNS4_1CILi1EEESB_SB_EEENS1_35KernelTmaWarpSpecializedCooperativeEEENS5_IJNSA_ILi128EEESF_SF_EEENS_12float_e4m3_tENS5_IJlSB_lEEESH_SI_NS4_8TiledMMAINS4_8MMA_AtomIJNS4_4SM904GMMA31MMA_64x128x32_F32E4M3E4M3_SS_TNILNSM_7ScaleInE1ELSO_1EEEEEENS4_6LayoutINS5_IJNSA_ILi2EEESB_SB_EEENS5_IJSB_NSA_ILi0EEESU_EEEEENS5_IJNS4_10UnderscoreESX_SX_EEEEENS4_13SM90_TMA_LOADENS4_14ComposedLayoutINS4_7SwizzleILi3ELi4ELi3EEENS4_18smem_ptr_flag_bitsILi8EEENSR_INS5_IJNSA_ILi8EEESF_EEENS5_IJSF_SB_EEEEEEEvNS4_8identityES10_S1A_vS1B_EENS_8epilogue10collective6detail29Sm90TmaWarpSpecializedAdapterINS1E_15DefaultEpilogueISH_SI_SI_NS1D_6thread17LinearCombinationISH_Li1EffLNS1I_9ScaleType4KindE0ELNS_15FloatRoundStyleE2ESH_EENS1_15EpilogueDefaultEEEEEvvEEEEvNT_6ParamsE,(.L_x_207 - _ZN7cutlass13device_kernelINS_4gemm6kernel13GemmUniversalIN4cute5tupleIJiiiiEEENS1_10collective13CollectiveMmaINS1_37MainloopSm90TmaGmmaWarpSpecializedFP8ILi7ENS5_IJNS4_1CILi1EEESB_SB_EEENS1_35KernelTmaWarpSpecializedCooperativeEEENS5_IJNSA_ILi128EEESF_SF_EEENS_12float_e4m3_tENS5_IJlSB_lEEESH_SI_NS4_8TiledMMAINS4_8MMA_AtomIJNS4_4SM904GMMA31MMA_64x128x32_F32E4M3E4M3_SS_TNILNSM_7ScaleInE1ELSO_1EEEEEENS4_6LayoutINS5_IJNSA_ILi2EEESB_SB_EEENS5_IJSB_NSA_ILi0EEESU_EEEEENS5_IJNS4_10UnderscoreESX_SX_EEEEENS4_13SM90_TMA_LOADENS4_14ComposedLayoutINS4_7SwizzleILi3ELi4ELi3EEENS4_18smem_ptr_flag_bitsILi8EEENSR_INS5_IJNSA_ILi8EEESF_EEENS5_IJSF_SB_EEEEEEEvNS4_8identityES10_S1A_vS1B_EENS_8epilogue10collective6detail29Sm90TmaWarpSpecializedAdapterINS1E_15DefaultEpilogueISH_SI_SI_NS1D_6thread17LinearCombinationISH_Li1EffLNS1I_9ScaleType4KindE0ELNS_15FloatRoundStyleE2ESH_EENS1_15EpilogueDefaultEEEEEvvEEEEvNT_6ParamsE)
        .other          _ZN7cutlass13device_kernelINS_4gemm6kernel13GemmUniversalIN4cute5tupleIJiiiiEEENS1_10collective13CollectiveMmaINS1_37MainloopSm90TmaGmmaWarpSpecializedFP8ILi7ENS5_IJNS4_1CILi1EEESB_SB_EEENS1_35KernelTmaWarpSpecializedCooperativeEEENS5_IJNSA_ILi128EEESF_SF_EEENS_12float_e4m3_tENS5_IJlSB_lEEESH_SI_NS4_8TiledMMAINS4_8MMA_AtomIJNS4_4SM904GMMA31MMA_64x128x32_F32E4M3E4M3_SS_TNILNSM_7ScaleInE1ELSO_1EEEEEENS4_6LayoutINS5_IJNSA_ILi2EEESB_SB_EEENS5_IJSB_NSA_ILi0EEESU_EEEEENS5_IJNS4_10UnderscoreESX_SX_EEEEENS4_13SM90_TMA_LOADENS4_14ComposedLayoutINS4_7SwizzleILi3ELi4ELi3EEENS4_18smem_ptr_flag_bitsILi8EEENSR_INS5_IJNSA_ILi8EEESF_EEENS5_IJSF_SB_EEEEEEEvNS4_8identityES10_S1A_vS1B_EENS_8epilogue10collective6detail29Sm90TmaWarpSpecializedAdapterINS1E_15DefaultEpilogueISH_SI_SI_NS1D_6thread17LinearCombinationISH_Li1EffLNS1I_9ScaleType4KindE0ELNS_15FloatRoundStyleE2ESH_EENS1_15EpilogueDefaultEEEEEvvEEEEvNT_6ParamsE,@"STO_CUDA_ENTRY STV_DEFAULT"
_ZN7cutlass13device_kernelINS_4gemm6kernel13GemmUniversalIN4cute5tupleIJiiiiEEENS1_10collective13CollectiveMmaINS1_37MainloopSm90TmaGmmaWarpSpecializedFP8ILi7ENS5_IJNS4_1CILi1EEESB_SB_EEENS1_35KernelTmaWarpSpecializedCooperativeEEENS5_IJNSA_ILi128EEESF_SF_EEENS_12float_e4m3_tENS5_IJlSB_lEEESH_SI_NS4_8TiledMMAINS4_8MMA_AtomIJNS4_4SM904GMMA31MMA_64x128x32_F32E4M3E4M3_SS_TNILNSM_7ScaleInE1ELSO_1EEEEEENS4_6LayoutINS5_IJNSA_ILi2EEESB_SB_EEENS5_IJSB_NSA_ILi0EEESU_EEEEENS5_IJNS4_10UnderscoreESX_SX_EEEEENS4_13SM90_TMA_LOADENS4_14ComposedLayoutINS4_7SwizzleILi3ELi4ELi3EEENS4_18smem_ptr_flag_bitsILi8EEENSR_INS5_IJNSA_ILi8EEESF_EEENS5_IJSF_SB_EEEEEEEvNS4_8identityES10_S1A_vS1B_EENS_8epilogue10collective6detail29Sm90TmaWarpSpecializedAdapterINS1E_15DefaultEpilogueISH_SI_SI_NS1D_6thread17LinearCombinationISH_Li1EffLNS1I_9ScaleType4KindE0ELNS_15FloatRoundStyleE2ESH_EENS1_15EpilogueDefaultEEEEEvvEEEEvNT_6ParamsE:
[----:B------:R-:W-:Y:S01]  /*0000*/  LDC R1, c[0x0][0x28] ;  /* 0x00000a00ff017b82 */ /* 0x000fe20000000800 */
[----:B------:R-:W0:Y:S01]  /*0010*/  S2R R0, SR_TID.X ;  /* 0x0000000000007919 */ /* 0x000e220000002100 */
[----:B------:R-:W-:Y:S01]  /*0020*/  ELECT P0, URZ, PT ;  /* 0x00000000003f782f */ /* 0x000fe20003800000 */
[----:B------:R-:W-:Y:S01]  /*0030*/  BSSY B0, `(.L_x_0) ;  /* 0x000000f000007945 */ /* 0x000fe20003800000 */
[--C-:B0-----:R-:W-:Y:S02]  /*0040*/  SHF.R.U32.HI R2, RZ, 0x5, R0.reuse ;  /* 0x00000005ff027819 */ /* 0x101fe40000011600 */
[----:B------:R-:W-:-:S03]  /*0050*/  SHF.R.U32.HI R3, RZ, 0x7, R0 ;  /* 0x00000007ff037819 */ /* 0x000fc60000011600 */
[----:B------:R-:W0:Y:S04]  /*0060*/  SHFL.IDX PT, R5, R2, RZ, 0x1f ;  /* 0x00001fff02057589 */ /* 0x000e2800000e0000 */
[----:B------:R1:W2:Y:S01]  /*0070*/  SHFL.IDX PT, R6, R3, RZ, 0x1f ;  /* 0x00001fff03067589 */ /* 0x0002a200000e0000 */
[----:B0-----:R-:W-:-:S13]  /*0080*/  ISETP.NE.OR P0, PT, R5, RZ, !P0 ;  /* 0x000000ff0500720c */ /* 0x001fda0004705670 */
[----:B-12---:R-:W-:Y:S05]  /*0090*/  @P0 BRA `(.L_x_1) ;  /* 0x0000000000200947 */ /* 0x006fea0003800000 */
[----:B------:R-:W-:Y:S02]  /*00a0*/  ULDC.64 UR4, c[0x0][0x198] ;  /* 0x0000660000047ab9 */ /* 0x000fe40000000a00 */
[----:B------:R-:W-:Y:S02]  /*00b0*/  UIADD3 UR6, UP0, UR4, 0xf0, URZ ;  /* 0x000000f004067890 */ /* 0x000fe4000ff1e03f */
[----:B------:R-:W-:Y:S02]  /*00c0*/  UIADD3 UR4, UP1, UR4, 0x1f0, URZ ;  /* 0x000001f004047890 */ /* 0x000fe4000ff3e03f */
[----:B------:R-:W-:Y:S02]  /*00d0*/  UIADD3.X UR7, URZ, UR5, URZ, UP0, !UPT ;  /* 0x000000053f077290 */ /* 0x000fe400087fe43f */
[----:B------:R-:W-:-:S07]  /*00e0*/  UIADD3.X UR5, URZ, UR5, URZ, UP1, !UPT ;  /* 0x000000053f057290 */ /* 0x000fce0008ffe43f */
[----:B------:R0:W-:Y:S02]  /*00f0*/  UTMACCTL.PF [UR6] ;  /* 0x00000000060079b9 */ /* 0x0001e40008040000 */
[----:B------:R0:W-:Y:S02]  /*0100*/  UTMACCTL.PF [UR4] ;  /* 0x00000000040079b9 */ /* 0x0001e40008040000 */
[----:B0-----:R-:W-:Y:S01]  /*0110*/  NOP ;  /* 0x0000000000007918 */ /* 0x001fe20000000000 */
.L_x_1:
[----:B------:R-:W-:Y:S05]  /*0120*/  BSYNC B0 ;  /* 0x0000000000007941 */ /* 0x000fea0003800000 */
.L_x_0:
[----:B------:R-:W0:Y:S02]  /*0130*/  SHFL.IDX PT, R3, R2, RZ, 0x1f ;  /* 0x00001fff02037589 */ /* 0x000e2400000e0000 */
[----:B0-----:R-:W-:-:S13]  /*0140*/  ISETP.NE.AND P0, PT, R3, RZ, PT ;  /* 0x000000ff0300720c */ /* 0x001fda0003f05270 */
[----:B------:R-:W-:Y:S05]  /*0150*/  @P0 BRA `(.L_x_2) ;  /* 0x0000000000700947 */ /* 0x000fea0003800000 */
[----:B------:R-:W0:Y:S01]  /*0160*/  S2UR UR8, SR_CgaCtaId ;  /* 0x00000000000879c3 */ /* 0x000e220000008800 */
[----:B------:R-:W-:Y:S01]  /*0170*/  UMOV UR4, 0x400 ;  /* 0x0000040000047882 */ /* 0x000fe20000000000 */
[----:B------:R-:W-:Y:S01]  /*0180*/  UMOV UR5, 0x1 ;  /* 0x0000000100057882 */ /* 0x000fe20000000000 */
[----:B------:R-:W-:Y:S01]  /*0190*/  UMOV UR6, 0x100 ;  /* 0x0000010000067882 */ /* 0x000fe20000000000 */
[----:B------:R-:W-:Y:S01]  /*01a0*/  ELECT P0, URZ, PT ;  /* 0x00000000003f782f */ /* 0x000fe20003800000 */
[----:B------:R-:W-:-:S04]  /*01b0*/  UIADD3 UR6, -UR6, 0x100000, URZ ;  /* 0x0010000006067890 */ /* 0x000fc8000fffe13f */
[----:B------:R-:W-:Y:S02]  /*01c0*/  USHF.L.U32 UR7, UR6, 0xb, URZ ;  /* 0x0000000b06077899 */ /* 0x000fe4000800063f */
[----:B------:R-:W-:Y:S02]  /*01d0*/  USHF.L.U32 UR6, UR6, 0x1, URZ ;  /* 0x0000000106067899 */ /* 0x000fe4000800063f */
[----:B0-----:R-:W-:Y:S02]  /*01e0*/  ULEA UR8, UR8, UR4, 0x18 ;  /* 0x0000000408087291 */ /* 0x001fe4000f8ec03f */
[----:B------:R-:W-:-:S04]  /*01f0*/  UIADD3 UR4, -UR5, 0x100000, URZ ;  /* 0x0010000005047890 */ /* 0x000fc8000fffe13f */
[----:B------:R-:W-:Y:S02]  /*0200*/  USHF.L.U32 UR5, UR4, 0xb, URZ ;  /* 0x0000000b04057899 */ /* 0x000fe4000800063f */
[----:B------:R-:W-:Y:S01]  /*0210*/  USHF.L.U32 UR4, UR4, 0x1, URZ ;  /* 0x0000000104047899 */ /* 0x000fe2000800063f */
[----:B------:R-:W0:Y:S11]  /*0220*/  FENCE.VIEW.ASYNC.S ;  /* 0x00000000000073c6 */ /* 0x000e360000000000 */
[----:B0-----:R0:W1:Y:S01]  /*0230*/  SYNCS.EXCH.64 URZ, [UR8], UR4 ;  /* 0x00000004083f75b2 */ /* 0x0010620008000100 */
[----:B------:R0:W2:Y:S01]  /*0240*/  SYNCS.EXCH.64 URZ, [UR8+0x38], UR6 ;  /* 0x00003806083f75b2 */ /* 0x0000a20008000100 */
[----:B------:R0:W3:Y:S01]  /*0250*/  SYNCS.EXCH.64 URZ, [UR8+0x8], UR4 ;  /* 0x00000804083f75b2 */ /* 0x0000e20008000100 */
[----:B------:R0:W4:Y:S01]  /*0260*/  SYNCS.EXCH.64 URZ, [UR8+0x40], UR6 ;  /* 0x00004006083f75b2 */ /* 0x0001220008000100 */
[----:B------:R0:W0:Y:S01]  /*0270*/  SYNCS.EXCH.64 URZ, [UR8+0x10], UR4 ;  /* 0x00001004083f75b2 */ /* 0x0000220008000100 */
        /* <DEDUP_REMOVED lines=9> */
[----:B------:R-:W-:Y:S01]  /*0310*/  NOP ;  /* 0x0000000000007918 */ /* 0x000fe20000000000 */
.L_x_2:
[----:B------:R-:W5:Y:S01]  /*0320*/  SHFL.IDX PT, R2, R2, RZ, 0x1f ;  /* 0x00001fff02027589 */ /* 0x000f6200000e0000 */
[----:B------:R-:W1:Y:S01]  /*0330*/  LDC R3, c[0x0][0x65c] ;  /* 0x00019700ff037b82 */ /* 0x000e620000000800 */
[----:B------:R-:W-:Y:S02]  /*0340*/  ELECT P0, URZ, PT ;  /* 0x00000000003f782f */ /* 0x000fe40003800000 */
[----:B------:R-:W-:Y:S01]  /*0350*/  SHF.R.S32.HI R4, RZ, 0x1f, R5 ;  /* 0x0000001fff047819 */ /* 0x000fe20000011405 */
[----:B------:R-:W2:Y:S01]  /*0360*/  S2R R10, SR_CTAID.Y ;  /* 0x00000000000a7919 */ /* 0x000ea20000002600 */
[----:B0-----:R-:W-:Y:S01]  /*0370*/  UMOV UR4, 0x20 ;  /* 0x0000002000047882 */ /* 0x001fe20000000000 */
[C---:B------:R-:W-:Y:S01]  /*0380*/  ISETP.NE.AND P3, PT, R6.reuse, RZ, PT ;  /* 0x000000ff0600720c */ /* 0x040fe20003f65270 */
[----:B------:R-:W-:Y:S01]  /*0390*/  VIADD R11, R6, 0xffffffff ;  /* 0xffffffff060b7836 */ /* 0x000fe20000000000 */
[----:B------:R-:W0:Y:S01]  /*03a0*/  S2R R8, SR_CTAID.X ;  /* 0x0000000000087919 */ /* 0x000e220000002500 */
[----:B------:R-:W-:Y:S01]  /*03b0*/  LEA.HI R4, R4, R5, RZ, 0x2 ;  /* 0x0000000504047211 */ /* 0x000fe200078f10ff */
[----:B------:R-:W-:Y:S01]  /*03c0*/  NOP ;  /* 0x0000000000007918 */ /* 0x000fe20000000000 */
[----:B------:R-:W-:Y:S01]  /*03d0*/  NOP ;  /* 0x0000000000007918 */ /* 0x000fe20000000000 */
[----:B------:R-:W-:-:S02]  /*03e0*/  ISETP.GE.U32.AND P1, PT, R11, 0x2, PT ;  /* 0x000000020b00780c */ /* 0x000fc40003f26070 */
[----:B------:R-:W-:-:S05]  /*03f0*/  LOP3.LUT R4, R4, 0xfffffffc, RZ, 0xc0, !PT ;  /* 0xfffffffc04047812 */ /* 0x000fca00078ec0ff */
[----:B------:R-:W-:Y:S01]  /*0400*/  IMAD.IADD R5, R5, 0x1, -R4 ;  /* 0x0000000105057824 */ /* 0x000fe200078e0a04 */
[----:B-----5:R-:W-:Y:S02]  /*0410*/  ISETP.NE.OR P0, PT, R2, RZ, !P0 ;  /* 0x000000ff0200720c */ /* 0x020fe40004705670 */
[----:B-1----:R-:W-:-:S11]  /*0420*/  ISETP.NE.AND P2, PT, R3, 0x1, PT ;  /* 0x000000010300780c */ /* 0x002fd60003f45270 */
[----:B------:R-:W-:Y:S01]  /*0430*/  VOTEU.ALL UP0, P0 ;  /* 0x00000000003f7886 */ /* 0x000fe20000000000 */
[----:B------:R-:W-:Y:S01]  /*0440*/  VOTEU.ALL UP1, P0 ;  /* 0x00000000003f7886 */ /* 0x000fe20000020000 */
[----:B------:R-:W0:Y:S01]  /*0450*/  @P2 LDC R9, c[0x0][0x10] ;  /* 0x00000400ff092b82 */ /* 0x000e220000000800 */
[----:B--2---:R-:W-:Y:S02]  /*0460*/  @P2 IMAD.MOV.U32 R2, RZ, RZ, R10 ;  /* 0x000000ffff022224 */ /* 0x004fe400078e000a */
[----:B------:R-:W-:Y:S01]  /*0470*/  @!UP0 UMOV UR6, 0x400 ;  /* 0x0000040000068882 */ /* 0x000fe20000000000 */
[----:B------:R-:W-:-:S04]  /*0480*/  @!UP0 UIADD3 UR4, -UR4, 0x100000, URZ ;  /* 0x0010000004048890 */ /* 0x000fc8000fffe13f */
[----:B------:R-:W-:Y:S02]  /*0490*/  @!UP0 USHF.L.U32 UR5, UR4, 0xb, URZ ;  /* 0x0000000b04058899 */ /* 0x000fe4000800063f */
[----:B------:R-:W-:Y:S01]  /*04a0*/  @!UP0 USHF.L.U32 UR4, UR4, 0x1, URZ ;  /* 0x0000000104048899 */ /* 0x000fe2000800063f */
[----:B------:R-:W-:Y:S02]  /*04b0*/  @P2 IMAD.MOV.U32 R3, RZ, RZ, RZ ;  /* 0x000000ffff032224 */ /* 0x000fe400078e00ff */
[----:B------:R-:W-:Y:S01]  /*04c0*/  @P2 IMAD.MOV.U32 R13, RZ, RZ, RZ ;  /* 0x000000ffff0d2224 */ /* 0x000fe200078e00ff */
[----:B------:R-:W1:Y:S08]  /*04d0*/  @!UP0 S2UR UR7, SR_CgaCtaId ;  /* 0x00000000000789c3 */ /* 0x000e700000008800 */
[----:B------:R-:W2:Y:S01]  /*04e0*/  @!P2 LDC R7, c[0x0][0xc] ;  /* 0x00000300ff07ab82 */ /* 0x000ea20000000800 */
[----:B0-----:R-:W-:-:S04]  /*04f0*/  @P2 IMAD.WIDE.U32 R2, R8, R9, R2 ;  /* 0x0000000908022225 */ /* 0x001fc800078e0002 */
[----:B------:R-:W-:Y:S02]  /*0500*/  IMAD.MOV.U32 R9, RZ, RZ, RZ ;  /* 0x000000ffff097224 */ /* 0x000fe400078e00ff */
[----:B------:R-:W-:Y:S01]  /*0510*/  @P2 IMAD.IADD R3, R3, 0x1, R13 ;  /* 0x0000000103032824 */ /* 0x000fe200078e020d */
[----:B-1----:R-:W-:Y:S01]  /*0520*/  @!UP0 ULEA UR6, UR7, UR6, 0x18 ;  /* 0x0000000607068291 */ /* 0x002fe2000f8ec03f */
[----:B------:R-:W-:Y:S01]  /*0530*/  VOTEU.ALL UP0, P0 ;  /* 0x00000000003f7886 */ /* 0x000fe20000000000 */
[----:B------:R-:W-:-:S04]  /*0540*/  ISETP.NE.AND P0, PT, R5, 0x3, PT ;  /* 0x000000030500780c */ /* 0x000fc80003f05270 */
[----:B------:R-:W-:-:S04]  /*0550*/  ISETP.EQ.OR P0, PT, R5, RZ, !P0 ;  /* 0x000000ff0500720c */ /* 0x000fc80004702670 */
[----:B------:R-:W-:Y:S01]  /*0560*/  ISETP.EQ.AND P0, PT, R6, RZ, P0 ;  /* 0x000000ff0600720c */ /* 0x000fe20000702270 */
[----:B------:R-:W0:Y:S02]  /*0570*/  FENCE.VIEW.ASYNC.S ;  /* 0x00000000000073c6 */ /* 0x000e240000000000 */
[----:B0-----:R0:W3:Y:S01]  /*0580*/  @!UP0 SYNCS.EXCH.64 URZ, [UR6+0x80], UR4 ;  /* 0x00008004063f85b2 */ /* 0x0010e20008000100 */
[----:B--2---:R-:W-:Y:S01]  /*0590*/  @!P2 IMAD.WIDE.U32 R6, R7, R10, R8 ;  /* 0x0000000a0706a225 */ /* 0x004fe200078e0008 */
[----:B------:R-:W-:-:S03]  /*05a0*/  SEL R4, RZ, 0x1, !P0 ;  /* 0x00000001ff047807 */ /* 0x000fc60004000000 */
[----:B------:R-:W-:Y:S02]  /*05b0*/  @!P2 IMAD.MOV.U32 R2, RZ, RZ, R6 ;  /* 0x000000ffff02a224 */ /* 0x000fe400078e0006 */
[----:B------:R-:W-:Y:S01]  /*05c0*/  @!P2 IMAD.MOV.U32 R3, RZ, RZ, R7 ;  /* 0x000000ffff03a224 */ /* 0x000fe200078e0007 */
[----:B------:R-:W-:Y:S01]  /*05d0*/  SEL R4, R4, 0x2, P1 ;  /* 0x0000000204047807 */ /* 0x000fe20000800000 */
[----:B------:R0:W3:Y:S01]  /*05e0*/  @!UP1 SYNCS.EXCH.64 URZ, [UR6+0x88], UR4 ;  /* 0x00008804063f95b2 */ /* 0x0000e20008000100 */
[----:B------:R-:W-:Y:S01]  /*05f0*/  NOP ;  /* 0x0000000000007918 */ /* 0x000fe20000000000 */
[----:B---34-:R-:W-:Y:S06]  /*0600*/  BAR.SYNC.DEFER_BLOCKING 0x0 ;  /* 0x0000000000007b1d */ /* 0x018fec0000010000 */
[----:B------:R-:W-:Y:S05]  /*0610*/  @!P3 BRA `(.L_x_3) ;  /* 0x0000007400ccb947 */ /* 0x000fea0003800000 */
[----:B------:R-:W-:-:S13]  /*0620*/  ISETP.GT.U32.AND P0, PT, R11, 0x1, PT ;  /* 0x000000010b00780c */ /* 0x000fda0003f04070 */
[----:B0-----:R-:W-:Y:S05]  /*0630*/  @P0 EXIT ;  /* 0x000000000000094d */ /* 0x001fea0003800000 */
[----:B------:R-:W-:Y:S01]  /*0640*/  ULDC.64 UR4, c[0x0][0x650] ;  /* 0x0001940000047ab9 */ /* 0x000fe20000000a00 */
[----:B------:R-:W-:Y:S01]  /*0650*/  PRMT R12, RZ, 0x7610, R12 ;  /* 0x00007610ff0c7816 */ /* 0x000fe2000000000c */
[----:B------:R-:W-:Y:S01]  /*0660*/  IMAD.MOV.U32 R6, RZ, RZ, -0x1 ;  /* 0xffffffffff067424 */ /* 0x000fe200078e00ff */
[----:B------:R-:W-:Y:S01]  /*0670*/  ISETP.GE.U32.AND P0, PT, R2, UR4, PT ;  /* 0x0000000402007c0c */ /* 0x000fe2000bf06070 */
[----:B------:R-:W-:Y:S02]  /*0680*/  IMAD.MOV.U32 R7, RZ, RZ, -0x1 ;  /* 0xffffffffff077424 */ /* 0x000fe400078e00ff */
[----:B------:R-:W-:Y:S01]  /*0690*/  IMAD.MOV.U32 R5, RZ, RZ, -0x1 ;  /* 0xffffffffff057424 */ /* 0x000fe200078e00ff */
[----:B------:R-:W-:-:S13]  /*06a0*/  ISETP.GE.U32.AND.EX P0, PT, R3, UR5, PT, P0 ;  /* 0x0000000503007c0c */ /* 0x000fda000bf06100 */
[----:B------:R-:W-:Y:S05]  /*06b0*/  @P0 BRA `(.L_x_4) ;  /* 0x00000004005c0947 */ /* 0x000fea0003800000 */
[----:B------:R-:W0:Y:S01]  /*06c0*/  LDC.64 R16, c[0x0][0x628] ;  /* 0x00018a00ff107b82 */ /* 0x000e220000000a00 */
[----:B------:R-:W-:Y:S02]  /*06d0*/  IMAD.MOV.U32 R6, RZ, RZ, R2 ;  /* 0x000000ffff067224 */ /* 0x000fe400078e0002 */
[----:B------:R-:W-:-:S05]  /*06e0*/  IMAD.MOV.U32 R7, RZ, RZ, R3 ;  /* 0x000000ffff077224 */ /* 0x000fca00078e0003 */
[----:B------:R-:W1:Y:S08]  /*06f0*/  LDC R18, c[0x0][0x630] ;  /* 0x00018c00ff127b82 */ /* 0x000e700000000800 */
[----:B------:R-:W2:Y:S01]  /*0700*/  LDC.64 R20, c[0x0][0x620] ;  /* 0x00018800ff147b82 */ /* 0x000ea20000000a00 */
[----:B0-----:R-:W-:-:S04]  /*0710*/  ISETP.NE.U32.AND P0, PT, R16, RZ, PT ;  /* 0x000000ff1000720c */ /* 0x001fc80003f05070 */
[----:B------:R-:W-:-:S13]  /*0720*/  ISETP.NE.AND.EX P0, PT, R17, RZ, PT, P0 ;  /* 0x000000ff1100720c */ /* 0x000fda0003f05300 */
[----:B-12---:R-:W-:Y:S05]  /*0730*/  @!P0 BRA `(.L_x_5) ;  /* 0x0000000000288947 */ /* 0x006fea0003800000 */
[----:B------:R-:W0:Y:S02]  /*0740*/  LDC R5, c[0x0][0x634] ;  /* 0x00018d00ff057b82 */ /* 0x000e240000000800 */
[----:B0-----:R-:W-:-:S05]  /*0750*/  IADD3 R5, P0, R2, R5, RZ ;  /* 0x0000000502057210 */ /* 0x001fca0007f1e0ff */
[----:B------:R-:W-:-:S04]  /*0760*/  IMAD.X R11, RZ, RZ, R3, P0 ;  /* 0x000000ffff0b7224 */ /* 0x000fc800000e0603 */
[----:B------:R-:W-:-:S04]  /*0770*/  IMAD.WIDE.U32 R6, R11, R16, RZ ;  /* 0x000000100b067225 */ /* 0x000fc800078e00ff */
[----:B------:R-:W-:-:S04]  /*0780*/  IMAD.WIDE.U32 R12, P0, R5, R17, R6 ;  /* 0x00000011050c7225 */ /* 0x000fc80007800006 */
[----:B------:R-:W-:-:S04]  /*0790*/  IMAD.WIDE.U32 R6, R5, R16, RZ ;  /* 0x0000001005067225 */ /* 0x000fc800078e00ff */
[----:B------:R-:W-:Y:S01]  /*07a0*/  IMAD.X R15, RZ, RZ, RZ, P0 ;  /* 0x000000ffff0f7224 */ /* 0x000fe200000e06ff */
[----:B------:R-:W-:Y:S01]  /*07b0*/  IADD3 RZ, P0, R7, R12, RZ ;  /* 0x0000000c07ff7210 */ /* 0x000fe20007f1e0ff */
[----:B------:R-:W-:-:S04]  /*07c0*/  IMAD.MOV.U32 R14, RZ, RZ, R13 ;  /* 0x000000ffff0e7224 */ /* 0x000fc800078e000d */
[----:B------:R-:W-:-:S08]  /*07d0*/  IMAD.WIDE.U32.X R6, R11, R17, R14, P0 ;  /* 0x000000110b067225 */ /* 0x000fd000000e040e */
.L_x_5:
[--C-:B------:R-:W-:Y:S01]  /*07e0*/  SHF.R.U64 R26, R6, R18, R7.reuse ;  /* 0x00000012061a7219 */ /* 0x100fe20000001207 */
[----:B------:R-:W0:Y:S01]  /*07f0*/  LDC.64 R22, c[0x0][0x640] ;  /* 0x00019000ff167b82 */ /* 0x000e220000000a00 */
[----:B------:R-:W-:Y:S01]  /*0800*/  I2FP.F32.U32 R5, R8 ;  /* 0x0000000800057245 */ /* 0x000fe20000201000 */
[----:B------:R-:W-:Y:S01]  /*0810*/  ULDC UR4, c[0x0][0x150] ;  /* 0x0000540000047ab9 */ /* 0x000fe20000000800 */
[----:B------:R-:W-:Y:S02]  /*0820*/  SHF.R.U32.HI R6, RZ, R18, R7 ;  /* 0x00000012ff067219 */ /* 0x000fe40000011607 */
[----:B------:R-:W-:Y:S01]  /*0830*/  IADD3 R11, P0, RZ, -R26, RZ ;  /* 0x8000001aff0b7210 */ /* 0x000fe20007f1e0ff */
[----:B------:R-:W-:Y:S01]  /*0840*/  FMUL R5, R5, UR4 ;  /* 0x0000000405057c20 */ /* 0x000fe20008400000 */
[----:B------:R-:W-:Y:S01]  /*0850*/  ULDC UR4, c[0x0][0x154] ;  /* 0x0000550000047ab9 */ /* 0x000fe20000000800 */
[----:B------:R-:W1:Y:S02]  /*0860*/  LDC R14, c[0x0][0x618] ;  /* 0x00018600ff0e7b82 */ /* 0x000e640000000800 */
[----:B------:R-:W-:-:S02]  /*0870*/  IMAD.X R13, RZ, RZ, ~R6, P0 ;  /* 0x000000ffff0d7224 */ /* 0x000fc400000e0e06 */
[----:B------:R-:W2:Y:S01]  /*0880*/  F2I.U32.TRUNC.NTZ R5, R5 ;  /* 0x0000000500057305 */ /* 0x000ea2000020f000 */
[----:B------:R-:W-:-:S03]  /*0890*/  IMAD.WIDE.U32 R6, R11, R20, R2 ;  /* 0x000000140b067225 */ /* 0x000fc600078e0002 */
[----:B------:R-:W3:Y:S01]  /*08a0*/  LDC R9, c[0x0][0x144] ;  /* 0x00005100ff097b82 */ /* 0x000ee20000000800 */
[----:B------:R-:W-:-:S04]  /*08b0*/  IMAD R12, R13, R20, RZ ;  /* 0x000000140d0c7224 */ /* 0x000fc800078e02ff */
[----:B------:R-:W-:Y:S02]  /*08c0*/  IMAD R11, R11, R21, R12 ;  /* 0x000000150b0b7224 */ /* 0x000fe400078e020c */
[----:B------:R-:W-:Y:S01]  /*08d0*/  IMAD.MOV.U32 R12, RZ, RZ, 0x1 ;  /* 0x00000001ff0c7424 */ /* 0x000fe200078e00ff */
[----:B------:R-:W4:Y:S01]  /*08e0*/  LDC R18, c[0x0][0x608] ;  /* 0x00018200ff127b82 */ /* 0x000f220000000800 */
[----:B------:R-:W-:Y:S01]  /*08f0*/  IMAD.IADD R11, R7, 0x1, R11 ;  /* 0x00000001070b7824 */ /* 0x000fe200078e020b */
[----:B0-----:R-:W-:Y:S01]  /*0900*/  ISETP.NE.U32.AND P0, PT, R22, RZ, PT ;  /* 0x000000ff1600720c */ /* 0x001fe20003f05070 */
[----:B--2---:R-:W-:-:S03]  /*0910*/  IMAD.MOV R7, RZ, RZ, -R5 ;  /* 0x000000ffff077224 */ /* 0x004fc600078e0a05 */
[----:B------:R-:W-:Y:S02]  /*0920*/  ISETP.NE.AND.EX P0, PT, R23, RZ, PT, P0 ;  /* 0x000000ff1700720c */ /* 0x000fe40003f05300 */
[----:B------:R-:W0:Y:S01]  /*0930*/  LDC R13, c[0x0][0x658] ;  /* 0x00019600ff0d7b82 */ /* 0x000e220000000800 */
[--C-:B-1----:R-:W-:Y:S02]  /*0940*/  SHF.R.U64 R16, R6, R14, R11.reuse ;  /* 0x0000000e06107219 */ /* 0x102fe4000000120b */
[----:B------:R-:W-:Y:S02]  /*0950*/  I2FP.F32.U32 R6, R10 ;  /* 0x0000000a00067245 */ /* 0x000fe40000201000 */
[----:B------:R-:W-:-:S03]  /*0960*/  SHF.R.U32.HI R11, RZ, R14, R11 ;  /* 0x0000000eff0b7219 */ /* 0x000fc6000001160b */
[----:B------:R-:W1:Y:S01]  /*0970*/  LDC R17, c[0x0][0x148] ;  /* 0x00005200ff117b82 */ /* 0x000e620000000800 */
[----:B---3--:R-:W-:Y:S02]  /*0980*/  IMAD R5, R9, R7, R8 ;  /* 0x0000000709057224 */ /* 0x008fe400078e0208 */
[----:B------:R-:W-:Y:S01]  /*0990*/  FMUL R7, R6, UR4 ;  /* 0x0000000406077c20 */ /* 0x000fe20008400000 */
[----:B------:R-:W-:-:S03]  /*09a0*/  IMAD.MOV.U32 R6, RZ, RZ, -0x1 ;  /* 0xffffffffff067424 */ /* 0x000fc600078e00ff */
[----:B------:R2:W3:Y:S01]  /*09b0*/  F2I.U32.TRUNC.NTZ R15, R7 ;  /* 0x00000007000f7305 */ /* 0x0004e2000020f000 */
[----:B------:R-:W1:Y:S01]  /*09c0*/  LDC R21, c[0x0][0x600] ;  /* 0x00018000ff157b82 */ /* 0x000e620000000800 */
[-CC-:B----4-:R-:W-:Y:S02]  /*09d0*/  SHF.R.U64 R27, R16, R18.reuse, R11.reuse ;  /* 0x00000012101b7219 */ /* 0x190fe4000000120b */
[----:B------:R-:W-:-:S05]  /*09e0*/  SHF.R.U32.HI R8, RZ, R18, R11 ;  /* 0x00000012ff087219 */ /* 0x000fca000001160b */
[----:B------:R-:W4:Y:S01]  /*09f0*/  LDC R20, c[0x0][0x648] ;  /* 0x00019200ff147b82 */ /* 0x000f220000000800 */
[-CC-:B0-----:R-:W-:Y:S02]  /*0a00*/  SHF.R.U64 R18, R27, R13.reuse, R8.reuse ;  /* 0x0000000d1b127219 */ /* 0x181fe40000001208 */
[-C--:B------:R-:W-:Y:S02]  /*0a10*/  SHF.L.U32 R6, R6, R13.reuse, RZ ;  /* 0x0000000d06067219 */ /* 0x080fe400000006ff */
[-C--:B------:R-:W-:Y:S02]  /*0a20*/  SHF.R.U32.HI R8, RZ, R13.reuse, R8 ;  /* 0x0000000dff087219 */ /* 0x080fe40000011608 */
[----:B------:R-:W-:Y:S01]  /*0a30*/  LOP3.LUT R14, RZ, R6, RZ, 0x33, !PT ;  /* 0x00000006ff0e7212 */ /* 0x000fe200078e33ff */
[----:B------:R-:W0:Y:S01]  /*0a40*/  LDC R25, c[0x0][0x638] ;  /* 0x00018e00ff197b82 */ /* 0x000e220000000800 */
[----:B------:R-:W-:Y:S01]  /*0a50*/  SHF.L.U32 R11, R12, R13, RZ ;  /* 0x0000000d0c0b7219 */ /* 0x000fe200000006ff */
[----:B------:R-:W-:-:S02]  /*0a60*/  IMAD.MOV.U32 R6, RZ, RZ, R18 ;  /* 0x000000ffff067224 */ /* 0x000fc400078e0012 */
[----:B--2---:R-:W-:-:S04]  /*0a70*/  IMAD.MOV.U32 R7, RZ, RZ, R8 ;  /* 0x000000ffff077224 */ /* 0x004fc800078e0008 */
[----:B------:R-:W2:Y:S01]  /*0a80*/  LDC R24, c[0x0][0x610] ;  /* 0x00018400ff187b82 */ /* 0x000ea20000000800 */
[----:B---3--:R-:W-:Y:S05]  /*0a90*/  @!P0 BRA `(.L_x_6) ;  /* 0x0000000000288947 */ /* 0x008fea0003800000 */
[----:B------:R-:W3:Y:S02]  /*0aa0*/  LDC R13, c[0x0][0x64c] ;  /* 0x00019300ff0d7b82 */ /* 0x000ee40000000800 */
[----:B---3--:R-:W-:-:S05]  /*0ab0*/  IADD3 R13, P0, R18, R13, RZ ;  /* 0x0000000d120d7210 */ /* 0x008fca0007f1e0ff */
        /* <DEDUP_REMOVED lines=8> */
.L_x_6:
[----:B----4-:R-:W-:Y:S01]  /*0b40*/  SHF.R.U64 R6, R6, R20, R7 ;  /* 0x0000001406067219 */ /* 0x010fe20000001207 */
[----:B-1----:R-:W-:Y:S01]  /*0b50*/  VIADD R7, R21, 0xffffffff ;  /* 0xffffffff15077836 */ /* 0x002fe20000000000 */
[----:B------:R-:W-:Y:S01]  /*0b60*/  LOP3.LUT R14, R27, R14, RZ, 0xc0, !PT ;  /* 0x0000000e1b0e7212 */ /* 0x000fe200078ec0ff */
[----:B------:R-:W-:Y:S02]  /*0b70*/  IMAD.MOV R15, RZ, RZ, -R15 ;  /* 0x000000ffff0f7224 */ /* 0x000fe400078e0a0f */
[----:B------:R-:W-:Y:S01]  /*0b80*/  IMAD.MOV R8, RZ, RZ, -R6 ;  /* 0x000000ffff087224 */ /* 0x000fe200078e0a06 */
[----:B------:R-:W-:Y:S01]  /*0b90*/  LOP3.LUT R7, R16, R7, RZ, 0xc0, !PT ;  /* 0x0000000710077212 */ /* 0x000fe200078ec0ff */
[----:B------:R-:W-:Y:S02]  /*0ba0*/  IMAD R14, R11, R6, R14 ;  /* 0x000000060b0e7224 */ /* 0x000fe400078e020e */
[----:B------:R-:W-:Y:S02]  /*0bb0*/  @P2 IMAD R5, R17, R15, R10 ;  /* 0x0000000f11052224 */ /* 0x000fe400078e020a */
[----:B0-----:R-:W-:-:S02]  /*0bc0*/  IMAD R6, R8, R25, R18 ;  /* 0x0000001908067224 */ /* 0x001fc400078e0212 */
[----:B--2---:R-:W-:Y:S02]  /*0bd0*/  IMAD R5, R14, R24, R5 ;  /* 0x000000180e057224 */ /* 0x004fe400078e0205 */
[----:B------:R-:W-:Y:S02]  /*0be0*/  IMAD R6, R6, R21, R7 ;  /* 0x0000001506067224 */ /* 0x000fe400078e0207 */
[----:B------:R-:W-:-:S03]  /*0bf0*/  IMAD.MOV.U32 R12, RZ, RZ, 0x1 ;  /* 0x00000001ff0c7424 */ /* 0x000fc600078e00ff */
[----:B------:R-:W-:Y:S02]  /*0c00*/  SEL R7, R6, R5, !P2 ;  /* 0x0000000506077207 */ /* 0x000fe40005000000 */
[----:B------:R-:W-:Y:S01]  /*0c10*/  SEL R6, R5, R6, !P2 ;  /* 0x0000000605067207 */ /* 0x000fe20005000000 */
[----:B------:R-:W-:-:S07]  /*0c20*/  IMAD.MOV.U32 R5, RZ, RZ, R26 ;  /* 0x000000ffff057224 */ /* 0x000fce00078e001a */
.L_x_4:
[----:B------:R-:W-:-:S08]  /*0c30*/  NOP ;  /* 0x0000000000007918 */ /* 0x000fd00000000000 */
[----:B------:R-:W0:Y:S02]  /*0c40*/  USETMAXREG.TRY_ALLOC.CTAPOOL UP0, 0xe8 ;  /* 0x000000e8000079c8 */ /* 0x000e240008000600 */
[----:B0-----:R-:W-:-:S13]  /*0c50*/  PLOP3.LUT P0, PT, PT, PT, UP0, 0x80, 0x0 ;  /* 0x000000000000781c */ /* 0x001fda0003f0f008 */
[----:B------:R-:W-:Y:S05]  /*0c60*/  @!P0 BRA `(.L_x_4) ;  /* 0xfffffffc00f08947 */ /* 0x000fea000383ffff */
[----:B------:R-:W-:Y:S01]  /*0c70*/  ULDC.64 UR4, c[0x0][0x598] ;  /* 0x0001660000047ab9 */ /* 0x000fe20000000a00 */
[----:B------:R-:W-:Y:S01]  /*0c80*/  ULDC.64 UR16, c[0x0][0x208] ;  /* 0x0000820000107ab9 */ /* 0x000fe20000000a00 */
[----:B------:R-:W-:-:S04]  /*0c90*/  ISETP.NE.U32.AND P0, PT, RZ, UR4, PT ;  /* 0x00000004ff007c0c */ /* 0x000fc8000bf05070 */
[----:B------:R-:W-:-:S13]  /*0ca0*/  ISETP.NE.AND.EX P0, PT, RZ, UR5, PT, P0 ;  /* 0x00000005ff007c0c */ /* 0x000fda000bf05300 */
[----:B------:R-:W-:Y:S05]  /*0cb0*/  @!P0 BRA `(.L_x_7) ;  /* 0x00000000001c8947 */ /* 0x000fea0003800000 */
[----:B------:R-:W0:Y:S02]  /*0cc0*/  LDC.64 R8, c[0x0][0x598] ;  /* 0x00016600ff087b82 */ /* 0x000e240000000a00 */
[----:B0-----:R-:W2:Y:S02]  /*0cd0*/  LDG.E.64 R8, desc[UR16][R8.64] ;  /* 0x0000001008087981 */ /* 0x001ea4000c1e1b00 */
[----:B--2---:R-:W-:-:S04]  /*0ce0*/  ISETP.NE.U32.AND P0, PT, R8, RZ, PT ;  /* 0x000000ff0800720c */ /* 0x004fc80003f05070 */
[----:B------:R-:W-:-:S13]  /*0cf0*/  ISETP.NE.AND.EX P0, PT, R9, RZ, PT, P0 ;  /* 0x000000ff0900720c */ /* 0x000fda0003f05300 */
[----:B------:R-:W-:Y:S05]  /*0d00*/  @!P0 BRA `(.L_x_7) ;  /* 0x0000000000088947 */ /* 0x000fea0003800000 */
[----:B------:R0:W5:Y:S01]  /*0d10*/  LD.E R8, desc[UR16][R8.64] ;  /* 0x0000001008087980 */ /* 0x000162000c101900 */
[----:B------:R-:W-:Y:S05]  /*0d20*/  BRA `(.L_x_8) ;  /* 0x0000000000207947 */ /* 0x000fea0003800000 */
.L_x_7:
[----:B------:R-:W-:Y:S02]  /*0d30*/  ULDC.64 UR4, c[0x0][0x588] ;  /* 0x0001620000047ab9 */ /* 0x000fe40000000a00 */
[----:B------:R-:W-:-:S04]  /*0d40*/  ISETP.NE.U32.AND P0, PT, RZ, UR4, PT ;  /* 0x00000004ff007c0c */ /* 0x000fc8000bf05070 */
[----:B------:R-:W-:-:S13]  /*0d50*/  ISETP.NE.AND.EX P0, PT, RZ, UR5, PT, P0 ;  /* 0x00000005ff007c0c */ /* 0x000fda000bf05300 */
[----:B------:R-:W-:Y:S05]  /*0d60*/  @!P0 BRA `(.L_x_9) ;  /* 0x00000000000c8947 */ /* 0x000fea0003800000 */
[----:B------:R-:W0:Y:S02]  /*0d70*/  LDC.64 R8, c[0x0][0x588] ;  /* 0x00016200ff087b82 */ /* 0x000e240000000a00 */
[----:B0-----:R1:W5:Y:S01]  /*0d80*/  LDG.E R8, desc[UR16][R8.64] ;  /* 0x0000001008087981 */ /* 0x001362000c1e1900 */
[----:B------:R-:W-:Y:S05]  /*0d90*/  BRA `(.L_x_8) ;  /* 0x0000000000047947 */ /* 0x000fea0003800000 */
.L_x_9:
[----:B------:R-:W2:Y:S02]  /*0da0*/  LDC R8, c[0x0][0x580] ;  /* 0x00016000ff087b82 */ /* 0x000ea40000000800 */
.L_x_8:
[----:B------:R-:W-:Y:S02]  /*0db0*/  ULDC.64 UR4, c[0x0][0x5a0] ;  /* 0x0001680000047ab9 */ /* 0x000fe40000000a00 */
[----:B------:R-:W-:-:S04]  /*0dc0*/  ISETP.NE.U32.AND P0, PT, RZ, UR4, PT ;  /* 0x00000004ff007c0c */ /* 0x000fc8000bf05070 */
[----:B------:R-:W-:-:S13]  /*0dd0*/  ISETP.NE.AND.EX P0, PT, RZ, UR5, PT, P0 ;  /* 0x00000005ff007c0c */ /* 0x000fda000bf05300 */
[----:B------:R-:W-:Y:S05]  /*0de0*/  @!P0 BRA `(.L_x_10) ;  /* 0x00000000001c8947 */ /* 0x000fea0003800000 */
[----:B------:R-:W3:Y:S02]  /*0df0*/  LDC.64 R10, c[0x0][0x5a0] ;  /* 0x00016800ff0a7b82 */ /* 0x000ee40000000a00 */
[----:B---3--:R-:W3:Y:S02]  /*0e00*/  LDG.E.64 R10, desc[UR16][R10.64] ;  /* 0x000000100a0a7981 */ /* 0x008ee4000c1e1b00 */
[----:B---3--:R-:W-:-:S04]  /*0e10*/  ISETP.NE.U32.AND P0, PT, R10, RZ, PT ;  /* 0x000000ff0a00720c */ /* 0x008fc80003f05070 */
[----:B------:R-:W-:-:S13]  /*0e20*/  ISETP.NE.AND.EX P0, PT, R11, RZ, PT, P0 ;  /* 0x000000ff0b00720c */ /* 0x000fda0003f05300 */
[----:B------:R-:W-:Y:S05]  /*0e30*/  @!P0 BRA `(.L_x_10) ;  /* 0x0000000000088947 */ /* 0x000fea0003800000 */
[----:B01----:R0:W5:Y:S01]  /*0e40*/  LD.E R9, desc[UR16][R10.64] ;  /* 0x000000100a097980 */ /* 0x003162000c101900 */
[----:B------:R-:W-:Y:S05]  /*0e50*/  BRA `(.L_x_11) ;  /* 0x0000000000207947 */ /* 0x000fea0003800000 */
.L_x_10:
[----:B------:R-:W-:Y:S02]  /*0e60*/  ULDC.64 UR4, c[0x0][0x590] ;  /* 0x0001640000047ab9 */ /* 0x000fe40000000a00 */
[----:B------:R-:W-:-:S04]  /*0e70*/  ISETP.NE.U32.AND P0, PT, RZ, UR4, PT ;  /* 0x00000004ff007c0c */ /* 0x000fc8000bf05070 */
[----:B------:R-:W-:-:S13]  /*0e80*/  ISETP.NE.AND.EX P0, PT, RZ, UR5, PT, P0 ;  /* 0x00000005ff007c0c */ /* 0x000fda000bf05300 */
[----:B------:R-:W-:Y:S05]  /*0e90*/  @!P0 BRA `(.L_x_12) ;  /* 0x00000000000c8947 */ /* 0x000fea0003800000 */
[----:B------:R-:W0:Y:S02]  /*0ea0*/  LDC.64 R10, c[0x0][0x590] ;  /* 0x00016400ff0a7b82 */ /* 0x000e240000000a00 */
[----:B01----:R1:W5:Y:S01]  /*0eb0*/  LDG.E R9, desc[UR16][R10.64] ;  /* 0x000000100a097981 */ /* 0x003362000c1e1900 */
[----:B------:R-:W-:Y:S05]  /*0ec0*/  BRA `(.L_x_11) ;  /* 0x0000000000047947 */ /* 0x000fea0003800000 */
.L_x_12:
[----:B01----:R-:W3:Y:S02]  /*0ed0*/  LDC R9, c[0x0][0x584] ;  /* 0x00016100ff097b82 */ /* 0x003ee40000000800 */
.L_x_11:
[----:B------:R-:W-:-:S13]  /*0ee0*/  LOP3.LUT P0, RZ, R12, 0xff, RZ, 0xc0, !PT ;  /* 0x000000ff0cff7812 */ /* 0x000fda000780c0ff */
[----:B------:R-:W-:Y:S05]  /*0ef0*/  @!P0 EXIT ;  /* 0x000000000000894d */ /* 0x000fea0003800000 */
[----:B------:R-:W-:Y:S01]  /*0f00*/  ULDC UR4, c[0x0][0x28c] ;  /* 0x0000a30000047ab9 */ /* 0x000fe20000000800 */
[----:B------:R-:W-:Y:S01]  /*0f10*/  LOP3.LUT R138, R4, 0x1, RZ, 0xfc, !PT ;  /* 0x00000001048a7812 */ /* 0x000fe200078efcff */
[----:B------:R-:W-:-:S04]  /*0f20*/  UIADD3 UR4, UR4, 0x7f, URZ ;  /* 0x0000007f04047890 */ /* 0x000fc8000fffe03f */
[----:B------:R-:W-:-:S04]  /*0f30*/  USHF.R.S32.HI UR5, URZ, 0x1f, UR4 ;  /* 0x0000001f3f057899 */ /* 0x000fc80008011404 */
[----:B------:R-:W-:-:S03]  /*0f40*/  ULEA.HI UR5, UR5, UR4, URZ, 0x7 ;  /* 0x0000000405057291 */ /* 0x000fc6000f8f383f */
[----:B------:R-:W-:Y:S01]  /*0f50*/  UMOV UR4, URZ ;  /* 0x0000003f00047c82 */ /* 0x000fe20008000000 */
[----:B------:R-:W-:-:S03]  /*0f60*/  USHF.R.S32.HI UR9, URZ, 0x7, UR5 ;  /* 0x000000073f097899 */ /* 0x000fc60008011405 */
[----:B------:R-:W-:-:S09]  /*0f70*/  UMOV UR5, URZ ;  /* 0x0000003f00057c82 */ /* 0x000fd20008000000 */
.L_x_165:
[----:B01----:R-:W-:Y:S01]  /*0f80*/  LOP3.LUT R10, R0, 0x80, RZ, 0xc0, !PT ;  /* 0x00000080000a7812 */ /* 0x003fe200078ec0ff */
[----:B------:R-:W0:Y:S01]  /*0f90*/  S2UR UR13, SR_CgaCtaId ;  /* 0x00000000000d79c3 */ /* 0x000e220000008800 */
[----:B------:R-:W-:Y:S01]  /*0fa0*/  UMOV UR12, 0x400 ;  /* 0x00000400000c7882 */ /* 0x000fe20000000000 */
[----:B------:R-:W-:Y:S01]  /*0fb0*/  UMOV UR6, URZ ;  /* 0x0000003f00067c82 */ /* 0x000fe20008000000 */
[----:B------:R-:W-:Y:S01]  /*0fc0*/  SHF.R.U32.HI R10, RZ, 0x7, R10 ;  /* 0x00000007ff0a7819 */ /* 0x000fe2000001160a */
[----:B------:R-:W-:Y:S01]  /*0fd0*/  UMOV UR7, URZ ;  /* 0x0000003f00077c82 */ /* 0x000fe20008000000 */
[----:B------:R-:W-:Y:S01]  /*0fe0*/  UMOV UR18, UR5 ;  /* 0x0000000500127c82 */ /* 0x000fe20008000000 */
[----:B------:R-:W-:Y:S02]  /*0ff0*/  CS2R R14, SRZ ;  /* 0x00000000000e7805 */ /* 0x000fe4000001ff00 */
[----:B------:R-:W-:Y:S01]  /*1000*/  CS2R R12, SRZ ;  /* 0x00000000000c7805 */ /* 0x000fe2000001ff00 */
[----:B------:R-:W1:Y:S01]  /*1010*/  LDC R11, c[0x0][0x28c] ;  /* 0x0000a300ff0b7b82 */ /* 0x000e620000000800 */
[----:B------:R-:W4:Y:S01]  /*1020*/  SHFL.IDX PT, R10, R10, RZ, 0x1f ;  /* 0x00001fff0a0a7589 */ /* 0x000f2200000e0000 */
[----:B------:R-:W-:-:S02]  /*1030*/  CS2R R16, SRZ ;  /* 0x0000000000107805 */ /* 0x000fc4000001ff00 */
[----:B------:R-:W-:Y:S02]  /*1040*/  CS2R R18, SRZ ;  /* 0x0000000000127805 */ /* 0x000fe4000001ff00 */
[----:B------:R-:W-:Y:S02]  /*1050*/  CS2R R20, SRZ ;  /* 0x0000000000147805 */ /* 0x000fe4000001ff00 */
[----:B------:R-:W-:Y:S02]  /*1060*/  CS2R R22, SRZ ;  /* 0x0000000000167805 */ /* 0x000fe4000001ff00 */
[----:B------:R-:W-:Y:S02]  /*1070*/  CS2R R88, SRZ ;  /* 0x0000000000587805 */ /* 0x000fe4000001ff00 */
[----:B------:R-:W-:Y:S02]  /*1080*/  CS2R R90, SRZ ;  /* 0x00000000005a7805 */ /* 0x000fe4000001ff00 */
        /* <DEDUP_REMOVED lines=16> */
[----:B-1----:R-:W-:Y:S02]  /*1190*/  ISETP.GE.AND P0, PT, R11, 0x1, PT ;  /* 0x000000010b00780c */ /* 0x002fe40003f06270 */
[----:B------:R-:W-:Y:S02]  /*11a0*/  CS2R R124, SRZ ;  /* 0x00000000007c7805 */ /* 0x000fe4000001ff00 */
[----:B----4-:R-:W-:-:S02]  /*11b0*/  R2UR UR8, R10 ;  /* 0x000000000a0872ca */ /* 0x010fc400000e0000 */
[----:B------:R-:W-:Y:S02]  /*11c0*/  CS2R R126, SRZ ;  /* 0x00000000007e7805 */ /* 0x000fe4000001ff00 */
[----:B------:R-:W-:Y:S02]  /*11d0*/  CS2R R128, SRZ ;  /* 0x0000000000807805 */ /* 0x000fe4000001ff00 */
[----:B------:R-:W-:Y:S02]  /*11e0*/  CS2R R130, SRZ ;  /* 0x0000000000827805 */ /* 0x000fe4000001ff00 */
[----:B------:R-:W-:Y:S02]  /*11f0*/  CS2R R132, SRZ ;  /* 0x0000000000847805 */ /* 0x000fe4000001ff00 */
[----:B------:R-:W-:Y:S02]  /*1200*/  CS2R R134, SRZ ;  /* 0x0000000000867805 */ /* 0x000fe4000001ff00 */
[----:B------:R-:W-:Y:S01]  /*1210*/  CS2R R136, SRZ ;  /* 0x0000000000887805 */ /* 0x000fe2000001ff00 */
[----:B------:R-:W-:Y:S01]  /*1220*/  IMAD.MOV.U32 R139, RZ, RZ, RZ ;  /* 0x000000ffff8b7224 */ /* 0x000fe200078e00ff */
[----:B------:R-:W-:Y:S01]  /*1230*/  CS2R R24, SRZ ;  /* 0x0000000000187805 */ /* 0x000fe2000001ff00 */
[----:B------:R-:W-:Y:S01]  /*1240*/  IMAD.MOV.U32 R141, RZ, RZ, RZ ;  /* 0x000000ffff8d7224 */ /* 0x000fe200078e00ff */
[----:B---3--:R-:W-:Y:S01]  /*1250*/  CS2R R26, SRZ ;  /* 0x00000000001a7805 */ /* 0x008fe2000001ff00 */
[----:B------:R-:W-:Y:S01]  /*1260*/  IMAD.U32 R142, RZ, RZ, UR4 ;  /* 0x00000004ff8e7e24 */ /* 0x000fe2000f8e00ff */
[----:B------:R-:W-:Y:S01]  /*1270*/  CS2R R28, SRZ ;  /* 0x00000000001c7805 */ /* 0x000fe2000001ff00 */
[----:B------:R-:W-:Y:S01]  /*1280*/  ULEA.HI UR10, UR8, UR8, URZ, 0x1 ;  /* 0x00000008080a7291 */ /* 0x000fe2000f8f083f */
[----:B------:R-:W-:-:S02]  /*1290*/  CS2R R30, SRZ ;  /* 0x00000000001e7805 */ /* 0x000fc4000001ff00 */
[----:B------:R-:W-:Y:S02]  /*12a0*/  CS2R R32, SRZ ;  /* 0x0000000000207805 */ /* 0x000fe4000001ff00 */
[----:B------:R-:W-:Y:S01]  /*12b0*/  CS2R R34, SRZ ;  /* 0x0000000000227805 */ /* 0x000fe2000001ff00 */
[----:B------:R-:W-:Y:S01]  /*12c0*/  ULOP3.LUT UR11, UR10, 0x7fffe, URZ, 0xc0, !UPT ;  /* 0x0007fffe0a0b7892 */ /* 0x000fe2000f8ec03f */
[----:B------:R-:W-:Y:S01]  /*12d0*/  CS2R R36, SRZ ;  /* 0x0000000000247805 */ /* 0x000fe2000001ff00 */
[----:B0-----:R-:W-:Y:S01]  /*12e0*/  ULEA UR10, UR13, UR12, 0x18 ;  /* 0x0000000c0d0a7291 */ /* 0x001fe2000f8ec03f */
[----:B------:R-:W-:Y:S01]  /*12f0*/  CS2R R38, SRZ ;  /* 0x0000000000267805 */ /* 0x000fe2000001ff00 */
[----:B------:R-:W-:Y:S01]  /*1300*/  UIADD3 UR11, UR8, -UR11, URZ ;  /* 0x8000000b080b7290 */ /* 0x000fe2000fffe03f */
[----:B------:R-:W-:Y:S02]  /*1310*/  CS2R R40, SRZ ;  /* 0x0000000000287805 */ /* 0x000fe4000001ff00 */
[----:B------:R-:W-:Y:S01]  /*1320*/  CS2R R42, SRZ ;  /* 0x00000000002a7805 */ /* 0x000fe2000001ff00 */
[----:B------:R-:W-:Y:S01]  /*1330*/  UMOV UR8, URZ ;  /* 0x0000003f00087c82 */ /* 0x000fe20008000000 */
[----:B------:R-:W-:Y:S01]  /*1340*/  ULEA UR11, UR11, UR10, 0xd ;  /* 0x0000000a0b0b7291 */ /* 0x000fe2000f8e683f */
[----:B------:R-:W-:-:S02]  /*1350*/  CS2R R44, SRZ ;  /* 0x00000000002c7805 */ /* 0x000fc4000001ff00 */
[----:B------:R-:W-:Y:S02]  /*1360*/  CS2R R46, SRZ ;  /* 0x00000000002e7805 */ /* 0x000fe4000001ff00 */
[----:B------:R-:W-:Y:S01]  /*1370*/  CS2R R48, SRZ ;  /* 0x0000000000307805 */ /* 0x000fe2000001ff00 */
[----:B------:R-:W-:Y:S01]  /*1380*/  UIADD3 UR11, UR11, 0x180, URZ ;  /* 0x000001800b0b7890 */ /* 0x000fe2000fffe03f */
[----:B------:R-:W-:Y:S02]  /*1390*/  CS2R R50, SRZ ;  /* 0x0000000000327805 */ /* 0x000fe4000001ff00 */
[----:B------:R-:W-:Y:S02]  /*13a0*/  CS2R R52, SRZ ;  /* 0x0000000000347805 */ /* 0x000fe4000001ff00 */
[----:B------:R-:W-:Y:S01]  /*13b0*/  CS2R R54, SRZ ;  /* 0x0000000000367805 */ /* 0x000fe2000001ff00 */
[----:B------:R-:W-:Y:S01]  /*13c0*/  USHF.R.U32.HI UR11, URZ, 0x4, UR11 ;  /* 0x000000043f0b7899 */ /* 0x000fe2000801160b */
[----:B------:R-:W-:-:S02]  /*13d0*/  CS2R R56, SRZ ;  /* 0x0000000000387805 */ /* 0x000fc4000001ff00 */
[----:B------:R-:W-:Y:S02]  /*13e0*/  CS2R R58, SRZ ;  /* 0x00000000003a7805 */ /* 0x000fe4000001ff00 */
[----:B------:R-:W-:Y:S01]  /*13f0*/  CS2R R60, SRZ ;  /* 0x00000000003c7805 */ /* 0x000fe2000001ff00 */
[----:B------:R-:W-:Y:S01]  /*1400*/  ULOP3.LUT UR11, UR11, 0x3fff, URZ, 0xc0, !UPT ;  /* 0x00003fff0b0b7892 */ /* 0x000fe2000f8ec03f */
        /* <DEDUP_REMOVED lines=12> */
[----:B------:R-:W-:Y:S01]  /*14d0*/  CS2R R86, SRZ ;  /* 0x0000000000567805 */ /* 0x000fe2000001ff00 */
[----:B------:R-:W-:Y:S06]  /*14e0*/  @!P0 BRA `(.L_x_13) ;  /* 0x0000000800608947 */ /* 0x000fec0003800000 */
[----:B------:R-:W-:-:S13]  /*14f0*/  ISETP.NE.AND P1, PT, R138, 0x3, PT ;  /* 0x000000038a00780c */ /* 0x000fda0003f25270 */
[----:B------:R-:W-:Y:S05]  /*1500*/  @!P1 BRA `(.L_x_14) ;  /* 0x0000000000049947 */ /* 0x000fea0003800000 */
[----:B------:R-:W-:Y:S01]  /*1510*/  BPT.TRAP 0x1 ;  /* 0x000000040000795c */ /* 0x000fe20000300000 */
.L_x_14:
[----:B------:R-:W-:Y:S01]  /*1520*/  ULEA UR6, UR5, UR10, 0x3 ;  /* 0x0000000a05067291 */ /* 0x000fe2000f8e183f */
[----:B------:R-:W-:-:S05]  /*1530*/  IMAD.U32 R10, RZ, RZ, UR4 ;  /* 0x00000004ff0a7e24 */ /* 0x000fca000f8e00ff */
[----:B------:R-:W-:-:S04]  /*1540*/  SHF.L.U32 R10, R10, 0x1f, RZ ;  /* 0x0000001f0a0a7819 */ /* 0x000fc800000006ff */
[----:B------:R0:W1:Y:S01]  /*1550*/  SYNCS.PHASECHK.TRANS64.TRYWAIT P0, [UR6], R10 ;  /* 0x0000000aff0075a7 */ /* 0x0000620008000146 */
[----:B------:R-:W-:Y:S05]  /*1560*/  @!P1 BRA `(.L_x_15) ;  /* 0x0000000000049947 */ /* 0x000fea0003800000 */
[----:B------:R-:W-:Y:S01]  /*1570*/  BPT.TRAP 0x1 ;  /* 0x000000040000795c */ /* 0x000fe20000300000 */
.L_x_15:
[----:B-1----:R-:W-:Y:S05]  /*1580*/  @P0 BRA `(.L_x_16) ;  /* 0x0000000000080947 */ /* 0x002fea0003800000 */
[----:B------:R-:W1:Y:S02]  /*1590*/  SYNCS.PHASECHK.TRANS64.TRYWAIT P0, [UR6], R10 ;  /* 0x0000000aff0075a7 */ /* 0x000e640008000146 */
[----:B-1----:R-:W-:Y:S05]  /*15a0*/  @!P0 BRA `(.L_x_17) ;  /* 0x0000007c00e08947 */ /* 0x002fea0003800000 */
.L_x_16:
[----:B------:R-:W-:Y:S01]  /*15b0*/  UIADD3 UR6, UR10, 0x1c180, URZ ;  /* 0x0001c1800a067890 */ /* 0x000fe2000fffe03f */
[----:B------:R-:W-:Y:S01]  /*15c0*/  WARPGROUP.ARRIVE ;  /* 0x00000000000079c5 */ /* 0x000fe20000000000 */
[----:B------:R-:W-:Y:S01]  /*15d0*/  ULOP3.LUT UR8, UR11, 0x10000, URZ, 0xfc, !UPT ;  /* 0x000100000b087892 */ /* 0x000fe2000f8efc3f */
[----:B------:R-:W-:Y:S01]  /*15e0*/  CS2R R14, SRZ ;  /* 0x00000000000e7805 */ /* 0x000fe2000001ff00 */
[----:B------:R-:W-:Y:S01]  /*15f0*/  USHF.R.U32.HI UR6, URZ, 0x4, UR6 ;  /* 0x000000043f067899 */ /* 0x000fe20008011606 */
[----:B------:R-:W-:Y:S01]  /*1600*/  CS2R R12, SRZ ;  /* 0x00000000000c7805 */ /* 0x000fe2000001ff00 */
[----:B------:R-:W-:Y:S01]  /*1610*/  UMOV UR13, 0x40000040 ;  /* 0x40000040000d7882 */ /* 0x000fe20000000000 */
[----:B------:R-:W-:Y:S01]  /*1620*/  UMOV UR15, 0x40000040 ;  /* 0x40000040000f7882 */ /* 0x000fe20000000000 */
[----:B------:R-:W-:Y:S01]  /*1630*/  ULOP3.LUT UR6, UR6, 0x3fff, URZ, 0xc0, !UPT ;  /* 0x00003fff06067892 */ /* 0x000fe2000f8ec03f */
[----:B------:R-:W-:Y:S02]  /*1640*/  CS2R R16, SRZ ;  /* 0x0000000000107805 */ /* 0x000fe4000001ff00 */
[----:B------:R-:W-:-:S02]  /*1650*/  CS2R R18, SRZ ;  /* 0x0000000000127805 */ /* 0x000fc4000001ff00 */
[----:B------:R-:W-:Y:S01]  /*1660*/  CS2R R20, SRZ ;  /* 0x0000000000147805 */ /* 0x000fe2000001ff00 */
[----:B------:R-:W-:Y:S01]  /*1670*/  ULOP3.LUT UR7, UR6, 0x10000, URZ, 0xfc, !UPT ;  /* 0x0001000006077892 */ /* 0x000fe2000f8efc3f */
[----:B------:R-:W-:Y:S01]  /*1680*/  CS2R R22, SRZ ;  /* 0x0000000000167805 */ /* 0x000fe2000001ff00 */
[----:B------:R-:W-:Y:S01]  /*1690*/  ULEA UR6, UR5, UR8, 0xa ;  /* 0x0000000805067291 */ /* 0x000fe2000f8e503f */
[----:B------:R-:W-:Y:S01]  /*16a0*/  CS2R R88, SRZ ;  /* 0x0000000000587805 */ /* 0x000fe2000001ff00 */
[----:B------:R-:W-:Y:S01]  /*16b0*/  ULEA UR7, UR5, UR7, 0xa ;  /* 0x0000000705077291 */ /* 0x000fe2000f8e503f */
[----:B------:R-:W-:Y:S02]  /*16c0*/  CS2R R90, SRZ ;  /* 0x00000000005a7805 */ /* 0x000fe4000001ff00 */
[----:B------:R-:W-:Y:S02]  /*16d0*/  CS2R R92, SRZ ;  /* 0x00000000005c7805 */ /* 0x000fe4000001ff00 */
[----:B------:R-:W-:-:S02]  /*16e0*/  CS2R R94, SRZ ;  /* 0x00000000005e7805 */ /* 0x000fc4000001ff00 */
[----:B------:R-:W-:Y:S01]  /*16f0*/  CS2R R96, SRZ ;  /* 0x0000000000607805 */ /* 0x000fe2000001ff00 */
[----:B------:R-:W-:Y:S01]  /*1700*/  UMOV UR12, UR6 ;  /* 0x00000006000c7c82 */ /* 0x000fe20008000000 */
[----:B------:R-:W-:Y:S01]  /*1710*/  CS2R R98, SRZ ;  /* 0x0000000000627805 */ /* 0x000fe2000001ff00 */
[----:B------:R-:W-:Y:S01]  /*1720*/  UMOV UR14, UR7 ;  /* 0x00000007000e7c82 */ /* 0x000fe20008000000 */
[----:B------:R-:W-:Y:S01]  /*1730*/  CS2R R100, SRZ ;  /* 0x0000000000647805 */ /* 0x000fe2000001ff00 */
[----:B------:R-:W-:Y:S01]  /*1740*/  QGMMA.64x128x32.F32.E4M3.E4M3 R24, gdesc[UR12], RZ, !UPT ;  /* 0x01e000000c1879f3 */ /* 0x000fe2000c7008ff */
[----:B------:R-:W-:Y:S01]  /*1750*/  UIADD3 UR12, UR6, 0x2, URZ ;  /* 0x00000002060c7890 */ /* 0x000fe2000fffe03f */
[----:B------:R-:W-:Y:S01]  /*1760*/  CS2R R102, SRZ ;  /* 0x0000000000667805 */ /* 0x000fe2000001ff00 */
[----:B------:R-:W-:Y:S01]  /*1770*/  UIADD3 UR14, UR7, 0x2, URZ ;  /* 0x00000002070e7890 */ /* 0x000fe2000fffe03f */
[----:B------:R-:W-:Y:S01]  /*1780*/  CS2R R104, SRZ ;  /* 0x0000000000687805 */ /* 0x000fe2000001ff00 */
[----:B------:R-:W-:Y:S01]  /*1790*/  UMOV UR13, 0x40000040 ;  /* 0x40000040000d7882 */ /* 0x000fe20000000000 */
[----:B------:R-:W-:Y:S01]  /*17a0*/  UMOV UR15, 0x40000040 ;  /* 0x40000040000f7882 */ /* 0x000fe20000000000 */
        /* <DEDUP_REMOVED lines=16> */
[----:B------:R-:W-:Y:S02]  /*18b0*/  IMAD.MOV.U32 R139, RZ, RZ, RZ ;  /* 0x000000ffff8b7224 */ /* 0x000fe400078e00ff */
[----:B------:R-:W-:Y:S01]  /*18c0*/  IMAD.MOV.U32 R141, RZ, RZ, RZ ;  /* 0x000000ffff8d7224 */ /* 0x000fe200078e00ff */
[----:B------:R-:W-:Y:S01]  /*18d0*/  QGMMA.64x128x32.F32.E4M3.E4M3 R24, gdesc[UR12], R24 ;  /* 0x01e000000c1879f3 */ /* 0x000fe20008700818 */
[----:B------:R-:W-:Y:S02]  /*18e0*/  UIADD3 UR12, UR6, 0x4, URZ ;  /* 0x00000004060c7890 */ /* 0x000fe4000fffe03f */
[----:B------:R-:W-:Y:S01]  /*18f0*/  UIADD3 UR14, UR7, 0x4, URZ ;  /* 0x00000004070e7890 */ /* 0x000fe2000fffe03f */
[----:B------:R-:W-:Y:S01]  /*1900*/  UMOV UR13, 0x40000040 ;  /* 0x40000040000d7882 */ /* 0x000fe20000000000 */
[----:B------:R-:W-:-:S07]  /*1910*/  UMOV UR15, 0x40000040 ;  /* 0x40000040000f7882 */ /* 0x000fce0000000000 */
[----:B------:R-:W-:Y:S01]  /*1920*/  QGMMA.64x128x32.F32.E4M3.E4M3 R24, gdesc[UR12], R24 ;  /* 0x01e000000c1879f3 */ /* 0x000fe20008700818 */
[----:B------:R-:W-:Y:S02]  /*1930*/  UIADD3 UR14, UR7, 0x6, URZ ;  /* 0x00000006070e7890 */ /* 0x000fe4000fffe03f */
[----:B------:R-:W-:Y:S01]  /*1940*/  UIADD3 UR12, UR6, 0x6, URZ ;  /* 0x00000006060c7890 */ /* 0x000fe2000fffe03f */
[----:B------:R-:W-:Y:S01]  /*1950*/  ULDC UR7, c[0x0][0x50c] ;  /* 0x0001430000077ab9 */ /* 0x000fe20000000800 */
[----:B------:R-:W-:Y:S01]  /*1960*/  UMOV UR13, 0x40000040 ;  /* 0x40000040000d7882 */ /* 0x000fe20000000000 */
[----:B------:R-:W-:Y:S01]  /*1970*/  UISETP.NE.AND UP0, UPT, UR7, 0x4, UPT ;  /* 0x000000040700788c */ /* 0x000fe2000bf05270 */
[----:B------:R-:W-:Y:S01]  /*1980*/  UMOV UR15, 0x40000040 ;  /* 0x40000040000f7882 */ /* 0x000fe20000000000 */
[----:B------:R-:W-:Y:S02]  /*1990*/  UMOV UR6, 0x4 ;  /* 0x0000000400067882 */ /* 0x000fe40000000000 */
[----:B------:R-:W-:-:S06]  /*19a0*/  USEL UR7, URZ, 0x1, UP0 ;  /* 0x000000013f077887 */ /* 0x000fcc0008000000 */
[----:B------:R-:W-:Y:S01]  /*19b0*/  ISETP.NE.AND P0, PT, RZ, UR7, PT ;  /* 0x00000007ff007c0c */ /* 0x000fe2000bf05270 */
[----:B------:R-:W-:-:S12]  /*19c0*/  QGMMA.64x128x32.F32.E4M3.E4M3 R24, gdesc[UR12], R24, gsb0 ;  /* 0x01e000000c1879f3 */ /* 0x000fd80008000818 */
[----:B------:R-:W-:Y:S05]  /*19d0*/  @!P0 BRA `(.L_x_18) ;  /* 0x0000000400088947 */ /* 0x000fea0003800000 */
[----:B------:R-:W-:Y:S02]  /*19e0*/  WARPGROUP.DEPBAR.LE gsb0, 0x0 ;  /* 0x00008000000079c5 */ /* 0x000fe40000010000 */
[----:B------:R-:W-:-:S01]  /*19f0*/  FADD R141, RZ, R24 ;  /* 0x00000018ff8d7221 */ /* 0x000fc20000000000 */
[----:B------:R-:W-:Y:S01]  /*1a00*/  FADD R136, RZ, R25 ;  /* 0x00000019ff887221 */ /* 0x000fe20000000000 */
        /* <DEDUP_REMOVED lines=62> */
[----:B------:R-:W-:-:S06]  /*1df0*/  UMOV UR6, URZ ;  /* 0x0000003f00067c82 */ /* 0x000fcc0008000000 */
.L_x_18:
[----:B------:R-:W-:-:S04]  /*1e00*/  UIADD3 UR18, UR5, 0x1, URZ ;  /* 0x0000000105127890 */ /* 0x000fc8000fffe03f */
[----:B------:R-:W-:-:S04]  /*1e10*/  UISETP.NE.AND UP0, UPT, UR18, 0x7, UPT ;  /* 0x000000071200788c */ /* 0x000fc8000bf05270 */
[----:B------:R-:W-:Y:S02]  /*1e20*/  USEL UR8, URZ, 0x1, UP0 ;  /* 0x000000013f087887 */ /* 0x000fe40008000000 */
[----:B------:R-:W-:Y:S02]  /*1e30*/  USEL UR18, UR18, URZ, UP0 ;  /* 0x0000003f12127287 */ /* 0x000fe40008000000 */
[----:B------:R-:W-:-:S06]  /*1e40*/  ULOP3.LUT UR8, UR4, UR8, URZ, 0x3c, !UPT ;  /* 0x0000000804087292 */ /* 0x000fcc000f8e3c3f */
[----:B------:R-:W-:Y:S01]  /*1e50*/  IMAD.U32 R142, RZ, RZ, UR8 ;  /* 0x00000008ff8e7e24 */ /* 0x000fe2000f8e00ff */
[----:B------:R-:W-:-:S06]  /*1e60*/  UMOV UR8, 0x1 ;  /* 0x0000000100087882 */ /* 0x000fcc0000000000 */
.L_x_13:
[----:B------:R-:W-:-:S04]  /*1e70*/  UISETP.LT.AND UP0, UPT, UR9, 0x1, UPT ;  /* 0x000000010900788c */ /* 0x000fc8000bf01270 */
[----:B------:R-:W-:-:S04]  /*1e80*/  USEL UR12, UR9, 0x1, UP0 ;  /* 0x00000001090c7887 */ /* 0x000fc80008000000 */
[----:B------:R-:W-:-:S04]  /*1e90*/  UIADD3 UR12, UR9, -UR12, URZ ;  /* 0x8000000c090c7290 */ /* 0x000fc8000fffe03f */
[----:B------:R-:W-:-:S06]  /*1ea0*/  UISETP.GE.AND UP0, UPT, UR12, 0x1, UPT ;  /* 0x000000010c00788c */ /* 0x000fcc000bf06270 */
[----:B------:R-:W-:-:S13]  /*1eb0*/  PLOP3.LUT P0, PT, PT, PT, UP0, 0x80, 0x0 ;  /* 0x000000000000781c */ /* 0x000fda0003f0f008 */
[----:B------:R-:W-:Y:S05]  /*1ec0*/  @!P0 BRA `(.L_x_19) ;  /* 0x0000000800348947 */ /* 0x000fea0003800000 */
[----:B01----:R-:W-:Y:S01]  /*1ed0*/  IMAD.U32 R10, RZ, RZ, UR12 ;  /* 0x0000000cff0a7e24 */ /* 0x003fe2000f8e00ff */
[----:B------:R-:W-:Y:S01]  /*1ee0*/  UMOV UR19, UR5 ;  /* 0x0000000500137c82 */ /* 0x000fe20008000000 */
[----:B------:R-:W-:-:S05]  /*1ef0*/  ULDC UR20, c[0x0][0x50c] ;  /* 0x0001430000147ab9 */ /* 0x000fca0000000800 */
.L_x_27:
[----:B------:R-:W-:-:S13]  /*1f00*/  ISETP.NE.AND P1, PT, R138, 0x3, PT ;  /* 0x000000038a00780c */ /* 0x000fda0003f25270 */
[----:B01----:R-:W-:Y:S05]  /*1f10*/  @!P1 BRA `(.L_x_20) ;  /* 0x0000000000049947 */ /* 0x003fea0003800000 */
[----:B------:R-:W-:Y:S01]  /*1f20*/  BPT.TRAP 0x1 ;  /* 0x000000040000795c */ /* 0x000fe20000300000 */
.L_x_20:
[----:B------:R-:W0:Y:S01]  /*1f30*/  S2UR UR12, SR_CgaCtaId ;  /* 0x00000000000c79c3 */ /* 0x000e220000008800 */
[----:B------:R-:W-:Y:S01]  /*1f40*/  UMOV UR10, 0x400 ;  /* 0x00000400000a7882 */ /* 0x000fe20000000000 */
[----:B------:R-:W-:Y:S01]  /*1f50*/  SHF.L.U32 R11, R142, 0x1f, RZ ;  /* 0x0000001f8e0b7819 */ /* 0x000fe200000006ff */
[----:B0-----:R-:W-:-:S04]  /*1f60*/  ULEA UR10, UR12, UR10, 0x18 ;  /* 0x0000000a0c0a7291 */ /* 0x001fc8000f8ec03f */
[----:B------:R-:W-:-:S09]  /*1f70*/  ULEA UR12, UR18, UR10, 0x3 ;  /* 0x0000000a120c7291 */ /* 0x000fd2000f8e183f */
[----:B------:R0:W1:Y:S01]  /*1f80*/  SYNCS.PHASECHK.TRANS64.TRYWAIT P0, [UR12], R11 ;  /* 0x0000000bff0075a7 */ /* 0x000062000800014c */
[----:B------:R-:W-:Y:S05]  /*1f90*/  @!P1 BRA `(.L_x_21) ;  /* 0x0000000000049947 */ /* 0x000fea0003800000 */
[----:B------:R-:W-:Y:S01]  /*1fa0*/  BPT.TRAP 0x1 ;  /* 0x000000040000795c */ /* 0x000fe20000300000 */
.L_x_21:
[----:B-1----:R-:W-:Y:S05]  /*1fb0*/  @P0 BRA `(.L_x_22) ;  /* 0x0000000000080947 */ /* 0x002fea0003800000 */
[----:B------:R-:W1:Y:S02]  /*1fc0*/  SYNCS.PHASECHK.TRANS64.TRYWAIT P0, [UR12], R11 ;  /* 0x0000000bff0075a7 */ /* 0x000e64000800014c */
[----:B-1----:R-:W-:Y:S05]  /*1fd0*/  @!P0 BRA `(.L_x_23) ;  /* 0x00000074006c8947 */ /* 0x002fea0003800000 */
.L_x_22:
[----:B------:R-:W-:Y:S01]  /*1fe0*/  UIADD3 UR12, UR10, 0x1c180, URZ ;  /* 0x0001c1800a0c7890 */ /* 0x000fe2000fffe03f */
[----:B------:R-:W-:Y:S01]  /*1ff0*/  WARPGROUP.ARRIVE ;  /* 0x00000000000079c5 */ /* 0x000fe20000000000 */
[----:B------:R-:W-:Y:S02]  /*2000*/  UISETP.NE.AND UP0, UPT, UR7, URZ, UPT ;  /* 0x0000003f0700728c */ /* 0x000fe4000bf05270 */
[----:B------:R-:W-:Y:S02]  /*2010*/  USHF.R.U32.HI UR12, URZ, 0x4, UR12 ;  /* 0x000000043f0c7899 */ /* 0x000fe4000801160c */
[----:B------:R-:W-:Y:S02]  /*2020*/  USEL UR8, UR8, URZ, !UP0 ;  /* 0x0000003f08087287 */ /* 0x000fe4000c000000 */
[----:B------:R-:W-:Y:S02]  /*2030*/  ULOP3.LUT UR12, UR12, 0x3fff, URZ, 0xc0, !UPT ;  /* 0x00003fff0c0c7892 */ /* 0x000fe4000f8ec03f */
[----:B------:R-:W-:-:S02]  /*2040*/  UISETP.NE.U32.AND UP0, UPT, UR8, URZ, UPT ;  /* 0x0000003f0800728c */ /* 0x000fc4000bf05070 */
[----:B------:R-:W-:Y:S02]  /*2050*/  ULOP3.LUT UR7, UR11, 0x10000, URZ, 0xfc, !UPT ;  /* 0x000100000b077892 */ /* 0x000fe4000f8efc3f */
[----:B------:R-:W-:Y:S02]  /*2060*/  ULOP3.LUT UR8, UR12, 0x10000, URZ, 0xfc, !UPT ;  /* 0x000100000c087892 */ /* 0x000fe4000f8efc3f */
[----:B------:R-:W-:Y:S02]  /*2070*/  ULEA UR7, UR18, UR7, 0xa ;  /* 0x0000000712077291 */ /* 0x000fe4000f8e503f */
[----:B------:R-:W-:Y:S01]  /*2080*/  ULEA UR8, UR18, UR8, 0xa ;  /* 0x0000000812087291 */ /* 0x000fe2000f8e503f */
[----:B------:R-:W-:Y:S01]  /*2090*/  UMOV UR13, 0x40000040 ;  /* 0x40000040000d7882 */ /* 0x000fe20000000000 */
[----:B------:R-:W-:Y:S01]  /*20a0*/  UMOV UR15, 0x40000040 ;  /* 0x40000040000f7882 */ /* 0x000fe20000000000 */
[----:B------:R-:W-:Y:S02]  /*20b0*/  UIADD3 UR6, UR6, 0x4, URZ ;  /* 0x0000000406067890 */ /* 0x000fe4000fffe03f */
[----:B------:R-:W-:-:S02]  /*20c0*/  UMOV UR12, UR7 ;  /* 0x00000007000c7c82 */ /* 0x000fc40008000000 */
[----:B------:R-:W-:Y:S02]  /*20d0*/  UMOV UR14, UR8 ;  /* 0x00000008000e7c82 */ /* 0x000fe40008000000 */
[----:B------:R-:W-:Y:S01]  /*20e0*/  QGMMA.64x128x32.F32.E4M3.E4M3 R24, gdesc[UR12], R24, UP0 ;  /* 0x01e000000c1879f3 */ /* 0x000fe2000bf00818 */
[----:B------:R-:W-:Y:S02]  /*20f0*/  UIADD3 UR12, UR7, 0x2, URZ ;  /* 0x00000002070c7890 */ /* 0x000fe4000fffe03f */
[----:B------:R-:W-:Y:S01]  /*2100*/  UIADD3 UR14, UR8, 0x2, URZ ;  /* 0x00000002080e7890 */ /* 0x000fe2000fffe03f */
[----:B------:R-:W-:Y:S01]  /*2110*/  UMOV UR13, 0x40000040 ;  /* 0x40000040000d7882 */ /* 0x000fe20000000000 */
[----:B------:R-:W-:Y:S01]  /*2120*/  UMOV UR15, 0x40000040 ;  /* 0x40000040000f7882 */ /* 0x000fe20000000000 */
[----:B------:R-:W-:-:S06]  /*2130*/  UISETP.NE.AND UP0, UPT, UR6, UR20, UPT ;  /* 0x000000140600728c */ /* 0x000fcc000bf05270 */
        /* <DEDUP_REMOVED lines=8> */
[----:B------:R-:W-:Y:S01]  /*21c0*/  UMOV UR13, 0x40000040 ;  /* 0x40000040000d7882 */ /* 0x000fe20000000000 */
[----:B------:R-:W-:Y:S01]  /*21d0*/  UMOV UR15, 0x40000040 ;  /* 0x40000040000f7882 */ /* 0x000fe20000000000 */
[----:B------:R-:W-:-:S06]  /*21e0*/  USEL UR7, URZ, 0x1, UP0 ;  /* 0x000000013f077887 */ /* 0x000fcc0008000000 */
[----:B------:R-:W-:Y:S01]  /*21f0*/  ISETP.NE.AND P0, PT, RZ, UR7, PT ;  /* 0x00000007ff007c0c */ /* 0x000fe2000bf05270 */
[----:B------:R-:W-:Y:S03]  /*2200*/  QGMMA.64x128x32.F32.E4M3.E4M3 R24, gdesc[UR12], R24, gsb0 ;  /* 0x01e000000c1879f3 */ /* 0x000fe60008000818 */
[----:B------:R-:W-:-:S09]  /*2210*/  WARPGROUP.DEPBAR.LE gsb0, 0x1 ;  /* 0x00008000000079c5 */ /* 0x000fd20000010100 */
[----:B------:R-:W-:Y:S05]  /*2220*/  @!P0 BRA `(.L_x_24) ;  /* 0x0000000400088947 */ /* 0x000fea0003800000 */
[----:B------:R-:W-:Y:S02]  /*2230*/  WARPGROUP.DEPBAR.LE gsb0, 0x0 ;  /* 0x00008000000079c5 */ /* 0x000fe40000010000 */
[----:B------:R-:W-:-:S01]  /*2240*/  FADD R141, R24, R141 ;  /* 0x0000008d188d7221 */ /* 0x000fc20000000000 */
[----:B------:R-:W-:Y:S01]  /*2250*/  FADD R136, R25, R136 ;  /* 0x0000008819887221 */ /* 0x000fe20000000000 */
        /* <DEDUP_REMOVED lines=62> */
[----:B------:R-:W-:-:S06]  /*2640*/  UMOV UR6, URZ ;  /* 0x0000003f00067c82 */ /* 0x000fcc0008000000 */
.L_x_24:
[----:B------:R-:W-:Y:S05]  /*2650*/  @!P1 BRA `(.L_x_25) ;  /* 0x0000000000049947 */ /* 0x000fea0003800000 */
[----:B------:R-:W-:Y:S01]  /*2660*/  BPT.TRAP 0x1 ;  /* 0x000000040000795c */ /* 0x000fe20000300000 */
.L_x_25:
[----:B------:R-:W-:Y:S01]  /*2670*/  ULEA UR8, UR19, UR10, 0x3 ;  /* 0x0000000a13087291 */ /* 0x000fe2000f8e183f */
[----:B------:R-:W-:-:S03]  /*2680*/  ISETP.GT.U32.AND P0, PT, R4, 0x1, PT ;  /* 0x000000010400780c */ /* 0x000fc60003f04070 */
[----:B------:R-:W-:-:S04]  /*2690*/  UIADD3 UR8, UR8, 0x38, URZ ;  /* 0x0000003808087890 */ /* 0x000fc8000fffe03f */
[----:B------:R-:W-:-:S09]  /*26a0*/  UPRMT UR8, URZ, 0x654, UR8 ;  /* 0x000006543f087896 */ /* 0x000fd20008000008 */
[----:B------:R-:W-:Y:S01]  /*26b0*/  SYNCS.ARRIVE.TRANS64.RED.A1T0 RZ, [UR8], RZ ;  /* 0x000000ffffff79a7 */ /* 0x000fe20008100408 */
[----:B------:R-:W-:Y:S05]  /*26c0*/  @P0 BRA `(.L_x_26) ;  /* 0x0000000000040947 */ /* 0x000fea0003800000 */
[----:B------:R-:W-:Y:S01]  /*26d0*/  BPT.TRAP 0x1 ;  /* 0x000000040000795c */ /* 0x000fe20000300000 */
.L_x_26:
[----:B------:R-:W-:Y:S01]  /*26e0*/  UIADD3 UR18, UR18, 0x1, URZ ;  /* 0x0000000112127890 */ /* 0x000fe2000fffe03f */
[C---:B------:R-:W-:Y:S01]  /*26f0*/  ISETP.GT.AND P0, PT, R10.reuse, 0x1, PT ;  /* 0x000000010a00780c */ /* 0x040fe20003f04270 */
[----:B------:R-:W-:Y:S01]  /*2700*/  UIADD3 UR19, UR19, 0x1, URZ ;  /* 0x0000000113137890 */ /* 0x000fe2000fffe03f */
[----:B------:R-:W-:Y:S01]  /*2710*/  VIADD R10, R10, 0xffffffff ;  /* 0xffffffff0a0a7836 */ /* 0x000fe20000000000 */
[----:B------:R-:W-:Y:S02]  /*2720*/  UISETP.NE.AND UP0, UPT, UR18, 0x7, UPT ;  /* 0x000000071200788c */ /* 0x000fe4000bf05270 */
[----:B------:R-:W-:Y:S02]  /*2730*/  UISETP.NE.AND UP1, UPT, UR19, 0x7, UPT ;  /* 0x000000071300788c */ /* 0x000fe4000bf25270 */
[----:B------:R-:W-:Y:S02]  /*2740*/  USEL UR8, URZ, 0x1, UP0 ;  /* 0x000000013f087887 */ /* 0x000fe40008000000 */
[----:B------:R-:W-:-:S02]  /*2750*/  USEL UR18, UR18, URZ, UP0 ;  /* 0x0000003f12127287 */ /* 0x000fc40008000000 */
[----:B------:R-:W-:Y:S02]  /*2760*/  USEL UR19, UR19, URZ, UP1 ;  /* 0x0000003f13137287 */ /* 0x000fe40008800000 */
[----:B------:R-:W-:Y:S01]  /*2770*/  LOP3.LUT R142, R142, UR8, RZ, 0x3c, !PT ;  /* 0x000000088e8e7c12 */ /* 0x000fe2000f8e3cff */
[----:B------:R-:W-:Y:S01]  /*2780*/  UMOV UR8, 0x1 ;  /* 0x0000000100087882 */ /* 0x000fe20000000000 */
[----:B------:R-:W-:Y:S08]  /*2790*/  @P0 BRA `(.L_x_27) ;  /* 0xfffffff400d80947 */ /* 0x000ff0000383ffff */
.L_x_19:
[----:B------:R-:W-:Y:S01]  /*27a0*/  UISETP.NE.AND UP0, UPT, UR6, URZ, UPT ;  /* 0x0000003f0600728c */ /* 0x000fe2000bf05270 */
[----:B01----:R-:W0:Y:S03]  /*27b0*/  LDC R10, c[0x0][0x28c] ;  /* 0x0000a300ff0a7b82 */ /* 0x003e260000000800 */
[----:B------:R-:W-:-:S06]  /*27c0*/  USEL UR6, URZ, 0x1, !UP0 ;  /* 0x000000013f067887 */ /* 0x000fcc000c000000 */
[----:B------:R-:W-:Y:S02]  /*27d0*/  ISETP.NE.AND P0, PT, RZ, UR6, PT ;  /* 0x00000006ff007c0c */ /* 0x000fe4000bf05270 */
[----:B0-----:R-:W-:-:S11]  /*27e0*/  ISETP.GE.AND P1, PT, R10, 0x1, PT ;  /* 0x000000010a00780c */ /* 0x001fd60003f26270 */
[----:B------:R-:W-:Y:S05]  /*27f0*/  @!P0 BRA `(.L_x_28) ;  /* 0x0000000400048947 */ /* 0x000fea0003800000 */
[----:B------:R-:W-:Y:S02]  /*2800*/  WARPGROUP.DEPBAR.LE gsb0, 0x0 ;  /* 0x00008000000079c5 */ /* 0x000fe40000010000 */
[----:B------:R-:W-:Y:S01]  /*2810*/  FADD R141, R24, R141 ;  /* 0x0000008d188d7221 */ /* 0x000fe20000000000 */
        /* <DEDUP_REMOVED lines=62> */
[----:B------:R-:W-:-:S07]  /*2c00*/  FADD R14, R14, R87 ;  /* 0x000000570e0e7221 */ /* 0x000fce0000000000 */
.L_x_28:
[----:B------:R-:W-:Y:S02]  /*2c10*/  WARPGROUP.DEPBAR.LE gsb0, 0x0 ;  /* 0x00008000000079c5 */ /* 0x000fe40000010000 */
[----:B------:R-:W-:Y:S05]  /*2c20*/  @!P1 BRA `(.L_x_29) ;  /* 0x0000000000489947 */ /* 0x000fea0003800000 */
[----:B------:R-:W-:-:S13]  /*2c30*/  ISETP.NE.AND P0, PT, R138, 0x3, PT ;  /* 0x000000038a00780c */ /* 0x000fda0003f05270 */
[----:B------:R-:W-:Y:S05]  /*2c40*/  @!P0 BRA `(.L_x_30) ;  /* 0x0000000000048947 */ /* 0x000fea0003800000 */
[----:B------:R-:W-:Y:S01]  /*2c50*/  BPT.TRAP 0x1 ;  /* 0x000000040000795c */ /* 0x000fe20000300000 */
.L_x_30:
[----:B------:R-:W-:Y:S01]  /*2c60*/  UISETP.LT.AND UP0, UPT, UR9, 0x1, UPT ;  /* 0x000000010900788c */ /* 0x000fe2000bf01270 */
[----:B------:R-:W-:-:S03]  /*2c70*/  ISETP.GT.U32.AND P0, PT, R4, 0x1, PT ;  /* 0x000000010400780c */ /* 0x000fc60003f04070 */
[----:B------:R-:W-:-:S04]  /*2c80*/  USEL UR8, UR9, 0x1, UP0 ;  /* 0x0000000109087887 */ /* 0x000fc80008000000 */
[----:B------:R-:W-:-:S04]  /*2c90*/  UIADD3 UR8, UR5, UR9, -UR8 ;  /* 0x0000000905087290 */ /* 0x000fc8000fffe808 */
[----:B------:R-:W-:-:S04]  /*2ca0*/  UIMAD.WIDE.U32 UR6, UR8, 0x24924925, URZ ;  /* 0x24924925080678a5 */ /* 0x000fc8000f8e003f */
[----:B------:R-:W-:-:S04]  /*2cb0*/  UIADD3 UR6, UR8, -UR7, URZ ;  /* 0x8000000708067290 */ /* 0x000fc8000fffe03f */
[----:B------:R-:W-:-:S04]  /*2cc0*/  ULEA.HI UR6, UR6, UR7, URZ, 0x1f ;  /* 0x0000000706067291 */ /* 0x000fc8000f8ff83f */
[----:B------:R-:W-:-:S04]  /*2cd0*/  USHF.R.U32.HI UR6, URZ, 0x2, UR6 ;  /* 0x000000023f067899 */ /* 0x000fc80008011606 */
[----:B------:R-:W-:-:S04]  /*2ce0*/  UIMAD UR6, UR6, -0x7, UR8 ;  /* 0xfffffff9060678a4 */ /* 0x000fc8000f8e0208 */
[----:B------:R-:W-:-:S04]  /*2cf0*/  ULEA UR6, UR6, UR10, 0x3 ;  /* 0x0000000a06067291 */ /* 0x000fc8000f8e183f */
[----:B------:R-:W-:-:S04]  /*2d00*/  UIADD3 UR6, UR6, 0x38, URZ ;  /* 0x0000003806067890 */ /* 0x000fc8000fffe03f */
[----:B------:R-:W-:-:S09]  /*2d10*/  UPRMT UR6, URZ, 0x654, UR6 ;  /* 0x000006543f067896 */ /* 0x000fd20008000006 */
[----:B------:R-:W-:Y:S01]  /*2d20*/  SYNCS.ARRIVE.TRANS64.RED.A1T0 RZ, [UR6], RZ ;  /* 0x000000ffffff79a7 */ /* 0x000fe20008100406 */
[----:B------:R-:W-:Y:S05]  /*2d30*/  @P0 BRA `(.L_x_29) ;  /* 0x0000000000040947 */ /* 0x000fea0003800000 */
[----:B------:R-:W-:Y:S01]  /*2d40*/  BPT.TRAP 0x1 ;  /* 0x000000040000795c */ /* 0x000fe20000300000 */
.L_x_29:
[----:B------:R-:W0:Y:S01]  /*2d50*/  LDC R26, c[0x0][0x288] ;  /* 0x0000a200ff1a7b82 */ /* 0x000e220000000800 */
[--C-:B------:R-:W-:Y:S01]  /*2d60*/  SHF.R.U32.HI R10, RZ, 0x2, R0.reuse ;  /* 0x00000002ff0a7819 */ /* 0x100fe20000011600 */
[----:B------:R-:W-:Y:S01]  /*2d70*/  UIADD3 UR8, UR9, UR5, URZ ;  /* 0x0000000509087290 */ /* 0x000fe2000fffe03f */
[----:B------:R-:W-:Y:S01]  /*2d80*/  SHF.R.U32.HI R25, RZ, 0x7, R0 ;  /* 0x00000007ff197819 */ /* 0x000fe20000011600 */
[----:B------:R-:W-:Y:S01]  /*2d90*/  IMAD.SHL.U32 R29, R7, 0x80, RZ ;  /* 0x00000080071d7824 */ /* 0x000fe200078e00ff */
[----:B------:R-:W-:Y:S01]  /*2da0*/  LOP3.LUT R11, R10, 0x7, RZ, 0xc0, !PT ;  /* 0x000000070a0b7812 */ /* 0x000fe200078ec0ff */
[----:B------:R-:W-:Y:S01]  /*2db0*/  UISETP.GT.U32.AND UP0, UPT, UR8, 0x6, UPT ;  /* 0x000000060800788c */ /* 0x000fe2000bf04070 */
[----:B------:R-:W-:Y:S01]  /*2dc0*/  LOP3.LUT R24, R0, 0x60, RZ, 0xc0, !PT ;  /* 0x0000006000187812 */ /* 0x000fe200078ec0ff */
[----:B------:R-:W-:Y:S01]  /*2dd0*/  UIMAD.WIDE.U32 UR6, UR8, 0x24924925, URZ ;  /* 0x24924925080678a5 */ /* 0x000fe2000f8e003f */
[----:B------:R-:W-:Y:S01]  /*2de0*/  LOP3.LUT R10, R25, 0x1, RZ, 0xc0, !PT ;  /* 0x00000001190a7812 */ /* 0x000fe200078ec0ff */
[----:B------:R-:W-:Y:S01]  /*2df0*/  IMAD.SHL.U32 R31, R6, 0x80, RZ ;  /* 0x00000080061f7824 */ /* 0x000fe200078e00ff */
[----:B------:R-:W-:Y:S01]  /*2e00*/  SHF.R.U32.HI R28, RZ, 0x1, R24 ;  /* 0x00000001ff1c7819 */ /* 0x000fe20000011618 */
[----:B------:R-:W-:Y:S01]  /*2e10*/  ULDC UR12, c[0x0][0x284] ;  /* 0x0000a100000c7ab9 */ /* 0x000fe20000000800 */
[----:B------:R-:W-:Y:S01]  /*2e20*/  UISETP.LT.U32.AND UP0, UPT, UR9, 0x7, UP0 ;  /* 0x000000070900788c */ /* 0x000fe20008701070 */
[----:B------:R-:W-:Y:S01]  /*2e30*/  IMAD.SHL.U32 R24, R10, 0x40, RZ ;  /* 0x000000400a187824 */ /* 0x000fe200078e00ff */
[----:B------:R-:W-:Y:S01]  /*2e40*/  IADD3 R25, RZ, -R28, -R11 ;  /* 0x8000001cff197210 */ /* 0x000fe20007ffe80b */
[----:B------:R-:W-:Y:S01]  /*2e50*/  UIADD3 UR5, UR8, -UR7, URZ ;  /* 0x8000000708057290 */ /* 0x000fe2000fffe03f */
[----:B------:R-:W-:Y:S01]  /*2e60*/  SHF.R.S32.HI R34, RZ, 0x1f, R5 ;  /* 0x0000001fff227819 */ /* 0x000fe20000011405 */
[----:B------:R-:W-:Y:S01]  /*2e70*/  UISETP.GE.U32.AND UP1, UPT, UR9, 0x7, UPT ;  /* 0x000000070900788c */ /* 0x000fe2000bf26070 */
[----:B------:R-:W-:Y:S01]  /*2e80*/  LOP3.LUT R11, R24, 0x40, R11, 0xe2, !PT ;  /* 0x00000040180b7812 */ /* 0x000fe200078ee20b */
[----:B------:R-:W-:Y:S01]  /*2e90*/  IMAD.SHL.U32 R24, R0, 0x2, RZ ;  /* 0x0000000200187824 */ /* 0x000fe200078e00ff */
[----:B------:R-:W-:Y:S01]  /*2ea0*/  USEL UR6, URZ, 0x1, !UP0 ;  /* 0x000000013f067887 */ /* 0x000fe2000c000000 */
[----:B------:R-:W-:Y:S01]  /*2eb0*/  IMAD R30, R10, -0x40, R25 ;  /* 0xffffffc00a1e7824 */ /* 0x000fe200078e0219 */
[----:B------:R-:W-:Y:S01]  /*2ec0*/  LOP3.LUT R10, R0, 0x3, RZ, 0xc0, !PT ;  /* 0x00000003000a7812 */ /* 0x000fe200078ec0ff */
[----:B------:R-:W-:Y:S01]  /*2ed0*/  ULEA.HI UR5, UR5, UR7, URZ, 0x1f ;  /* 0x0000000705057291 */ /* 0x000fe2000f8ff83f */
[C---:B0-----:R-:W-:Y:S01]  /*2ee0*/  ISETP.GE.AND P0, PT, R29.reuse, R26, PT ;  /* 0x0000001a1d00720c */ /* 0x041fe20003f06270 */
[----:B------:R-:W-:Y:S01]  /*2ef0*/  ULDC.64 UR10, c[0x0][0x5d0] ;  /* 0x00017400000a7ab9 */ /* 0x000fe20000000a00 */
[----:B------:R-:W-:Y:S01]  /*2f00*/  LOP3.LUT R24, R29, 0x6, R24, 0xf8, !PT ;  /* 0x000000061d187812 */ /* 0x000fe200078ef818 */
[----:B------:R-:W-:Y:S01]  /*2f10*/  IMAD R32, R34, UR10, RZ ;  /* 0x0000000a22207c24 */ /* 0x000fe2000f8e02ff */
[C---:B------:R-:W-:Y:S01]  /*2f20*/  ISETP.GE.OR P0, PT, R31.reuse, UR12, P0 ;  /* 0x0000000c1f007c0c */ /* 0x040fe20008706670 */
[----:B------:R-:W-:Y:S01]  /*2f30*/  ULOP3.LUT UR4, UR4, UR6, URZ, 0x3c, !UPT ;  /* 0x0000000604047292 */ /* 0x000fe2000f8e3c3f */
[----:B------:R-:W-:Y:S01]  /*2f40*/  SHF.R.S32.HI R25, RZ, 0x1f, R24 ;  /* 0x0000001fff197819 */ /* 0x000fe20000011418 */
[----:B------:R-:W-:Y:S01]  /*2f50*/  USHF.R.U32.HI UR5, URZ, 0x2, UR5 ;  /* 0x000000023f057899 */ /* 0x000fe20008011605 */
[----:B------:R-:W-:Y:S01]  /*2f60*/  IMAD R10, R10, -0x2, R26 ;  /* 0xfffffffe0a0a7824 */ /* 0x000fe200078e021a */
[----:B------:R-:W-:Y:S01]  /*2f70*/  IADD3 R36, -R31, UR12, R30 ;  /* 0x0000000c1f247c10 */ /* 0x000fe2000fffe11e */
[----:B------:R-:W-:Y:S01]  /*2f80*/  IMAD.WIDE R26, R6, 0x80, RZ ;  /* 0x00000080061a7825 */ /* 0x000fe200078e02ff */
[----:B------:R-:W-:-:S02]  /*2f90*/  @UP1 ULOP3.LUT UR4, UR4, 0x1, UR5, 0x78, !UPT ;  /* 0x0000000104041892 */ /* 0x000fc4000f8e7805 */
[----:B------:R-:W-:Y:S01]  /*2fa0*/  UIMAD UR5, UR5, -0x7, UR8 ;  /* 0xfffffff9050578a4 */ /* 0x000fe2000f8e0208 */
[C---:B------:R-:W-:Y:S01]  /*2fb0*/  IMAD R33, R5.reuse, UR11, R32 ;  /* 0x0000000b05217c24 */ /* 0x040fe2000f8e0220 */
[----:B------:R-:W-:Y:S01]  /*2fc0*/  LOP3.LUT R35, R26, R11, R28, 0xfe, !PT ;  /* 0x0000000b1a237212 */ /* 0x000fe200078efe1c */
[----:B------:R-:W-:-:S04]  /*2fd0*/  IMAD.WIDE.U32 R6, R5, UR10, R24 ;  /* 0x0000000a05067c25 */ /* 0x000fc8000f8e0018 */
[----:B------:R-:W-:Y:S02]  /*2fe0*/  IMAD.IADD R7, R7, 0x1, R33 ;  /* 0x0000000107077824 */ /* 0x000fe400078e0221 */
[----:B------:R-:W-:Y:S02]  /*2ff0*/  IMAD.IADD R29, R10, 0x1, -R29 ;  /* 0x000000010a1d7824 */ /* 0x000fe400078e0a1d */
[----:B------:R-:W-:Y:S01]  /*3000*/  IMAD.MOV.U32 R28, RZ, RZ, -0x1 ;  /* 0xffffffffff1c7424 */ /* 0x000fe200078e00ff */
[----:B------:R-:W-:Y:S06]  /*3010*/  @P0 BRA `(.L_x_31) ;  /* 0x0000004400a40947 */ /* 0x000fec0003800000 */
[----:B------:R-:W0:Y:S01]  /*3020*/  LDC.64 R32, c[0x0][0x5c8] ;  /* 0x00017200ff207b82 */ /* 0x000e220000000a00 */
[----:B------:R-:W-:Y:S01]  /*3030*/  ULDC.64 UR6, c[0x0][0x5c0] ;  /* 0x0001700000067ab9 */ /* 0x000fe20000000a00 */
[----:B------:R-:W-:Y:S01]  /*3040*/  BSSY B0, `(.L_x_31) ;  /* 0x0000466000007945 */ /* 0x000fe20003800000 */
[-C--:B0-----:R-:W-:Y:S02]  /*3050*/  IMAD R10, R27, R32.reuse, RZ ;  /* 0x000000201b0a7224 */ /* 0x081fe400078e02ff */
[----:B------:R-:W-:-:S04]  /*3060*/  IMAD.WIDE.U32 R6, R35, R32, R6 ;  /* 0x0000002023067225 */ /* 0x000fc800078e0006 */
[----:B------:R-:W-:Y:S01]  /*3070*/  IMAD R31, R35, R33, R10 ;  /* 0x00000021231f7224 */ /* 0x000fe200078e020a */
[----:B------:R-:W-:Y:S02]  /*3080*/  LEA R11, P0, R32, R6, 0x3 ;  /* 0x00000006200b7211 */ /* 0x000fe400078018ff */
[----:B------:R-:W-:Y:S01]  /*3090*/  IADD3 R10, P1, R6, UR6, RZ ;  /* 0x00000006060a7c10 */ /* 0x000fe2000ff3e0ff */
[----:B------:R-:W-:Y:S01]  /*30a0*/  IMAD.IADD R31, R7, 0x1, R31 ;  /* 0x00000001071f7824 */ /* 0x000fe200078e021f */
[----:B------:R-:W-:-:S04]  /*30b0*/  IADD3 R6, P3, R11, UR6, RZ ;  /* 0x000000060b067c10 */ /* 0x000fc8000ff7e0ff */
[----:B------:R-:W-:Y:S02]  /*30c0*/  LEA.HI.X R7, R32, R31, R33, 0x3, P0 ;  /* 0x0000001f20077211 */ /* 0x000fe400000f1c21 */
[----:B---3-5:R-:W-:Y:S02]  /*30d0*/  FSETP.NEU.AND P0, PT, R9, RZ, PT ;  /* 0x000000ff0900720b */ /* 0x028fe40003f0d000 */
[----:B------:R-:W-:Y:S02]  /*30e0*/  IADD3.X R11, R31, UR7, RZ, P1, !PT ;  /* 0x000000071f0b7c10 */ /* 0x000fe40008ffe4ff */
[----:B------:R-:W-:-:S09]  /*30f0*/  IADD3.X R7, R7, UR7, RZ, P3, !PT ;  /* 0x0000000707077c10 */ /* 0x000fd20009ffe4ff */
[----:B------:R-:W-:Y:S05]  /*3100*/  @!P0 BRA `(.L_x_32) ;  /* 0x00000034005c8947 */ /* 0x000fea0003800000 */
[----:B------:R-:W-:Y:S01]  /*3110*/  ULDC.64 UR6, c[0x0][0x5b8] ;  /* 0x00016e0000067ab9 */ /* 0x000fe20000000a00 */
[----:B------:R-:W-:Y:S01]  /*3120*/  ISETP.GE.AND P0, PT, R36, 0x1, PT ;  /* 0x000000012400780c */ /* 0x000fe20003f06270 */
[----:B------:R-:W-:Y:S01]  /*3130*/  IMAD R32, R34, UR6, RZ ;  /* 0x0000000622207c24 */ /* 0x000fe2000f8e02ff */
[----:B------:R-:W-:Y:S01]  /*3140*/  ULDC.64 UR10, c[0x0][0x5a8] ;  /* 0x00016a00000a7ab9 */ /* 0x000fe20000000a00 */
[----:B------:R-:W-:Y:S01]  /*3150*/  IMAD.WIDE.U32 R30, R5, UR6, R24 ;  /* 0x00000006051e7c25 */ /* 0x000fe2000f8e0018 */
[----:B------:R-:W-:Y:S01]  /*3160*/  ISETP.LT.OR P4, PT, R29, 0x1, !P0 ;  /* 0x000000011d00780c */ /* 0x000fe20004781670 */
[----:B------:R-:W-:Y:S02]  /*3170*/  BSSY B1, `(.L_x_33) ;  /* 0x000000c000017945 */ /* 0x000fe40003800000 */
[----:B------:R-:W-:Y:S01]  /*3180*/  IMAD R5, R5, UR7, R32 ;  /* 0x0000000705057c24 */ /* 0x000fe2000f8e0220 */
[----:B------:R-:W-:-:S03]  /*3190*/  ULDC.64 UR6, c[0x0][0x5b0] ;  /* 0x00016c0000067ab9 */ /* 0x000fc60000000a00 */
[----:B------:R-:W-:Y:S02]  /*31a0*/  IMAD.IADD R31, R31, 0x1, R5 ;  /* 0x000000011f1f7824 */ /* 0x000fe400078e0205 */
[----:B------:R-:W-:Y:S02]  /*31b0*/  IMAD R5, R27, UR6, RZ ;  /* 0x000000061b057c24 */ /* 0x000fe4000f8e02ff */
[----:B------:R-:W-:-:S04]  /*31c0*/  IMAD.WIDE.U32 R24, R35, UR6, R30 ;  /* 0x0000000623187c25 */ /* 0x000fc8000f8e001e */
[----:B------:R-:W-:Y:S01]  /*31d0*/  IMAD R5, R35, UR7, R5 ;  /* 0x0000000723057c24 */ /* 0x000fe2000f8e0205 */
[----:B------:R-:W-:-:S04]  /*31e0*/  IADD3 R24, P1, R24, UR10, RZ ;  /* 0x0000000a18187c10 */ /* 0x000fc8000ff3e0ff */
[--C-:B------:R-:W-:Y:S02]  /*31f0*/  IADD3.X R25, R25, UR11, R5.reuse, P1, !PT ;  /* 0x0000000b19197c10 */ /* 0x100fe40008ffe405 */
[----:B------:R-:W-:Y:S01]  /*3200*/  PRMT R5, RZ, 0x7610, R5 ;  /* 0x00007610ff057816 */ /* 0x000fe20000000005 */
[----:B------:R-:W-:Y:S06]  /*3210*/  @P4 BRA `(.L_x_34) ;  /* 0x0000000000044947 */ /* 0x000fec0003800000 */
[----:B------:R0:W5:Y:S02]  /*3220*/  LDG.E.U8 R5, desc[UR16][R24.64] ;  /* 0x0000001018057981 */ /* 0x000164000c1e1100 */
.L_x_34:
[----:B------:R-:W-:Y:S05]  /*3230*/  BSYNC B1 ;  /* 0x0000000000017941 */ /* 0x000fea0003800000 */
.L_x_33:
[----:B-----5:R-:W-:Y:S01]  /*3240*/  LOP3.LUT R5, R5, 0xff, RZ, 0xc0, !PT ;  /* 0x000000ff05057812 */ /* 0x020fe200078ec0ff */
[----:B------:R-:W-:Y:S01]  /*3250*/  BSSY B1, `(.L_x_35) ;  /* 0x000000b000017945 */ /* 0x000fe20003800000 */
[----:B------:R-:W-:Y:S02]  /*3260*/  ISETP.LT.OR P3, PT, R29, 0x2, !P0 ;  /* 0x000000021d00780c */ /* 0x000fe40004761670 */
[----:B------:R-:W-:-:S05]  /*3270*/  F2FP.F16.E4M3.UNPACK_B R5, R5 ;  /* 0x00000005ff05723e */ /* 0x000fca00020006ff */
[----:B------:R-:W-:Y:S01]  /*3280*/  HADD2.F32 R32, -RZ, R5.H0_H0 ;  /* 0x20000005ff207230 */ /* 0x000fe20000004100 */
[----:B------:R-:W-:-:S04]  /*3290*/  PRMT R5, RZ, 0x7610, R5 ;  /* 0x00007610ff057816 */ /* 0x000fc80000000005 */
[----:B------:R-:W-:-:S04]  /*32a0*/  FMUL R32, R32, R9 ;  /* 0x0000000920207220 */ /* 0x000fc80000400000 */
[----:B--2---:R-:W-:-:S05]  /*32b0*/  FFMA R32, R141, R8, R32 ;  /* 0x000000088d207223 */ /* 0x004fca0000000020 */
[----:B------:R-:W-:-:S05]  /*32c0*/  F2FP.SATFINITE.E4M3.F32.PACK_AB_MERGE_C R33, RZ, R32, RZ ;  /* 0x00000020ff21723e */ /* 0x000fca00048070ff */
[----:B------:R1:W-:Y:S01]  /*32d0*/  @!P4 STG.E.U8 desc[UR16][R10.64], R33 ;  /* 0x000000210a00c986 */ /* 0x0003e2000c101110 */
[----:B------:R-:W-:Y:S05]  /*32e0*/  @P3 BRA `(.L_x_36) ;  /* 0x0000000000043947 */ /* 0x000fea0003800000 */
[----:B------:R2:W5:Y:S02]  /*32f0*/  LDG.E.U8 R5, desc[UR16][R24.64+0x1] ;  /* 0x0000011018057981 */ /* 0x000564000c1e1100 */
.L_x_36:
[----:B------:R-:W-:Y:S05]  /*3300*/  BSYNC B1 ;  /* 0x0000000000017941 */ /* 0x000fea0003800000 */
.L_x_35:
[----:B-----5:R-:W-:Y:S01]  /*3310*/  LOP3.LUT R5, R5, 0xff, RZ, 0xc0, !PT ;  /* 0x000000ff05057812 */ /* 0x020fe200078ec0ff */
[----:B------:R-:W-:Y:S01]  /*3320*/  BSSY B1, `(.L_x_37) ;  /* 0x0000013000017945 */ /* 0x000fe20003800000 */
[----:B-1----:R-:W-:Y:S02]  /*3330*/  IADD3 R33, P1, R35, 0x8, RZ ;  /* 0x0000000823217810 */ /* 0x002fe40007f3e0ff */
[----:B------:R-:W-:-:S03]  /*3340*/  F2FP.F16.E4M3.UNPACK_B R5, R5 ;  /* 0x00000005ff05723e */ /* 0x000fc600020006ff */
[----:B------:R-:W-:Y:S01]  /*3350*/  IMAD.X R27, RZ, RZ, R27, P1 ;  /* 0x000000ffff1b7224 */ /* 0x000fe200008e061b */
[----:B------:R-:W-:Y:S01]  /*3360*/  ISETP.GE.AND P1, PT, R36, 0x9, PT ;  /* 0x000000092400780c */ /* 0x000fe20003f26270 */
[----:B------:R-:W-:Y:S02]  /*3370*/  HADD2.F32 R26, -RZ, R5.H0_H0 ;  /* 0x20000005ff1a7230 */ /* 0x000fe40000004100 */
[----:B------:R-:W-:Y:S01]  /*3380*/  IMAD.WIDE.U32 R30, R33, UR6, R30 ;  /* 0x00000006211e7c25 */ /* 0x000fe2000f8e001e */
[----:B------:R-:W-:-:S03]  /*3390*/  ISETP.LT.OR P5, PT, R29, 0x1, !P1 ;  /* 0x000000011d00780c */ /* 0x000fc60004fa1670 */
[----:B------:R-:W-:Y:S01]  /*33a0*/  FMUL R5, R26, R9 ;  /* 0x000000091a057220 */ /* 0x000fe20000400000 */
[----:B------:R-:W-:-:S03]  /*33b0*/  IMAD R26, R27, UR6, RZ ;  /* 0x000000061b1a7c24 */ /* 0x000fc6000f8e02ff */
[----:B------:R-:W-:Y:S01]  /*33c0*/  FFMA R5, R136, R8, R5 ;  /* 0x0000000888057223 */ /* 0x000fe20000000005 */
[----:B------:R-:W-:Y:S01]  /*33d0*/  IMAD R33, R33, UR7, R26 ;  /* 0x0000000721217c24 */ /* 0x000fe2000f8e021a */
[----:B------:R-:W-:-:S03]  /*33e0*/  IADD3 R26, P4, R30, UR10, RZ ;  /* 0x0000000a1e1a7c10 */ /* 0x000fc6000ff9e0ff */
[----:B------:R-:W-:Y:S02]  /*33f0*/  F2FP.SATFINITE.E4M3.F32.PACK_AB_MERGE_C R35, RZ, R5, RZ ;  /* 0x00000005ff23723e */ /* 0x000fe400048070ff */
[----:B------:R-:W-:Y:S02]  /*3400*/  IADD3.X R27, R31, UR11, R33, P4, !PT ;  /* 0x0000000b1f1b7c10 */ /* 0x000fe4000a7fe421 */
[----:B------:R-:W-:Y:S01]  /*3410*/  PRMT R5, RZ, 0x7610, R5 ;  /* 0x00007610ff057816 */ /* 0x000fe20000000005 */
[----:B------:R1:W-:Y:S01]  /*3420*/  @!P3 STG.E.U8 desc[UR16][R10.64+0x1], R35 ;  /* 0x000001230a00b986 */ /* 0x0003e2000c101110 */
[----:B------:R-:W-:Y:S05]  /*3430*/  @P5 BRA `(.L_x_38) ;  /* 0x0000000000045947 */ /* 0x000fea0003800000 */
[----:B------:R3:W5:Y:S02]  /*3440*/  LDG.E.U8 R5, desc[UR16][R26.64] ;  /* 0x000000101a057981 */ /* 0x000764000c1e1100 */
.L_x_38:
[----:B------:R-:W-:Y:S05]  /*3450*/  BSYNC B1 ;  /* 0x0000000000017941 */ /* 0x000fea0003800000 */
.L_x_37:
[----:B-----5:R-:W-:Y:S01]  /*3460*/  LOP3.LUT R5, R5, 0xff, RZ, 0xc0, !PT ;  /* 0x000000ff05057812 */ /* 0x020fe200078ec0ff */
[----:B------:R-:W-:Y:S01]  /*3470*/  BSSY B1, `(.L_x_39) ;  /* 0x000000b000017945 */ /* 0x000fe20003800000 */
[----:B------:R-:W-:Y:S02]  /*3480*/  ISETP.LT.OR P3, PT, R29, 0x2, !P1 ;  /* 0x000000021d00780c */ /* 0x000fe40004f61670 */
[----:B------:R-:W-:-:S05]  /*3490*/  F2FP.F16.E4M3.UNPACK_B R5, R5 ;  /* 0x00000005ff05723e */ /* 0x000fca00020006ff */
[----:B------:R-:W-:Y:S01]  /*34a0*/  HADD2.F32 R30, -RZ, R5.H0_H0 ;  /* 0x20000005ff1e7230 */ /* 0x000fe20000004100 */
[----:B------:R-:W-:-:S04]  /*34b0*/  PRMT R5, RZ, 0x7610, R5 ;  /* 0x00007610ff057816 */ /* 0x000fc80000000005 */
[----:B------:R-:W-:-:S04]  /*34c0*/  FMUL R30, R30, R9 ;  /* 0x000000091e1e7220 */ /* 0x000fc80000400000 */
[----:B------:R-:W-:-:S05]  /*34d0*/  FFMA R30, R139, R8, R30 ;  /* 0x000000088b1e7223 */ /* 0x000fca000000001e */
[----:B------:R-:W-:-:S05]  /*34e0*/  F2FP.SATFINITE.E4M3.F32.PACK_AB_MERGE_C R31, RZ, R30, RZ ;  /* 0x0000001eff1f723e */ /* 0x000fca00048070ff */
[----:B------:R4:W-:Y:S01]  /*34f0*/  @!P5 STG.E.U8 desc[UR16][R6.64], R31 ;  /* 0x0000001f0600d986 */ /* 0x0009e2000c101110 */
[----:B------:R-:W-:Y:S05]  /*3500*/  @P3 BRA `(.L_x_40) ;  /* 0x0000000000043947 */ /* 0x000fea0003800000 */
[----:B------:R0:W5:Y:S02]  /*3510*/  LDG.E.U8 R5, desc[UR16][R26.64+0x1] ;  /* 0x000001101a057981 */ /* 0x000164000c1e1100 */
.L_x_40:
[----:B------:R-:W-:Y:S05]  /*3520*/  BSYNC B1 ;  /* 0x0000000000017941 */ /* 0x000fea0003800000 */
.L_x_39:
[----:B-----5:R-:W-:Y:S01]  /*3530*/  LOP3.LUT R5, R5, 0xff, RZ, 0xc0, !PT ;  /* 0x000000ff05057812 */ /* 0x020fe200078ec0ff */
[----:B------:R-:W-:Y:S01]  /*3540*/  BSSY B1, `(.L_x_41) ;  /* 0x000000b000017945 */ /* 0x000fe20003800000 */
[----:B------:R-:W-:Y:S02]  /*3550*/  ISETP.LT.OR P4, PT, R29, 0x9, !P0 ;  /* 0x000000091d00780c */ /* 0x000fe40004781670 */
[----:B------:R-:W-:-:S05]  /*3560*/  F2FP.F16.E4M3.UNPACK_B R5, R5 ;  /* 0x00000005ff05723e */ /* 0x000fca00020006ff */
[----:B------:R-:W-:-:S05]  /*3570*/  HADD2.F32 R30, -RZ, R5.H0_H0 ;  /* 0x20000005ff1e7230 */ /* 0x000fca0000004100 */
[----:B------:R-:W-:-:S04]  /*3580*/  FMUL R5, R30, R9 ;  /* 0x000000091e057220 */ /* 0x000fc80000400000 */
[----:B------:R-:W-:-:S05]  /*3590*/  FFMA R5, R134, R8, R5 ;  /* 0x0000000886057223 */ /* 0x000fca0000000005 */
[----:B----4-:R-:W-:Y:S02]  /*35a0*/  F2FP.SATFINITE.E4M3.F32.PACK_AB_MERGE_C R31, RZ, R5, RZ ;  /* 0x00000005ff1f723e */ /* 0x010fe400048070ff */
[----:B------:R-:W-:-:S03]  /*35b0*/  PRMT R5, RZ, 0x7610, R5 ;  /* 0x00007610ff057816 */ /* 0x000fc60000000005 */
[----:B------:R4:W-:Y:S01]  /*35c0*/  @!P3 STG.E.U8 desc[UR16][R6.64+0x1], R31 ;  /* 0x0000011f0600b986 */ /* 0x0009e2000c101110 */
[----:B------:R-:W-:Y:S05]  /*35d0*/  @P4 BRA `(.L_x_42) ;  /* 0x0000000000044947 */ /* 0x000fea0003800000 */
[----:B------:R0:W5:Y:S02]  /*35e0*/  LDG.E.U8 R5, desc[UR16][R24.64+0x8] ;  /* 0x0000081018057981 */ /* 0x000164000c1e1100 */
.L_x_42:
[----:B------:R-:W-:Y:S05]  /*35f0*/  BSYNC B1 ;  /* 0x0000000000017941 */ /* 0x000fea0003800000 */
.L_x_41:
        /* <DEDUP_REMOVED lines=8> */
[----:B----4-:R-:W-:-:S05]  /*3680*/  F2FP.SATFINITE.E4M3.F32.PACK_AB_MERGE_C R31, RZ, R30, RZ ;  /* 0x0000001eff1f723e */ /* 0x010fca00048070ff */
[----:B------:R4:W-:Y:S01]  /*3690*/  @!P4 STG.E.U8 desc[UR16][R10.64+0x8], R31 ;  /* 0x0000081f0a00c986 */ /* 0x0009e2000c101110 */
[----:B------:R-:W-:Y:S05]  /*36a0*/  @P3 BRA `(.L_x_44) ;  /* 0x0000000000043947 */ /* 0x000fea0003800000 */
[----:B------:R0:W5:Y:S02]  /*36b0*/  LDG.E.U8 R5, desc[UR16][R24.64+0x9] ;  /* 0x0000091018057981 */ /* 0x000164000c1e1100 */
.L_x_44:
[----:B------:R-:W-:Y:S05]  /*36c0*/  BSYNC B1 ;  /* 0x0000000000017941 */ /* 0x000fea0003800000 */
.L_x_43:
        /* <DEDUP_REMOVED lines=12> */
.L_x_46:
[----:B------:R-:W-:Y:S05]  /*3790*/  BSYNC B1 ;  /* 0x0000000000017941 */ /* 0x000fea0003800000 */
.L_x_45:
        /* <DEDUP_REMOVED lines=12> */
.L_x_48:
[----:B------:R-:W-:Y:S05]  /*3860*/  BSYNC B1 ;  /* 0x0000000000017941 */ /* 0x000fea0003800000 */
.L_x_47:
        /* <DEDUP_REMOVED lines=12> */
.L_x_50:
[----:B------:R-:W-:Y:S05]  /*3930*/  BSYNC B1 ;  /* 0x0000000000017941 */ /* 0x000fea0003800000 */
.L_x_49:
        /* <DEDUP_REMOVED lines=12> */
.L_x_52:
[----:B------:R-:W-:Y:S05]  /*3a00*/  BSYNC B1 ;  /* 0x0000000000017941 */ /* 0x000fea0003800000 */
.L_x_51:
        /* <DEDUP_REMOVED lines=12> */
.L_x_54:
[----:B------:R-:W-:Y:S05]  /*3ad0*/  BSYNC B1 ;  /* 0x0000000000017941 */ /* 0x000fea0003800000 */
.L_x_53:
        /* <DEDUP_REMOVED lines=12> */
.L_x_56:
[----:B------:R-:W-:Y:S05]  /*3ba0*/  BSYNC B1 ;  /* 0x0000000000017941 */ /* 0x000fea0003800000 */
.L_x_55:
        /* <DEDUP_REMOVED lines=12> */
.L_x_58:
[----:B------:R-:W-:Y:S05]  /*3c70*/  BSYNC B1 ;  /* 0x0000000000017941 */ /* 0x000fea0003800000 */
.L_x_57:
        /* <DEDUP_REMOVED lines=12> */
.L_x_60:
[----:B------:R-:W-:Y:S05]  /*3d40*/  BSYNC B1 ;  /* 0x0000000000017941 */ /* 0x000fea0003800000 */
.L_x_59:
        /* <DEDUP_REMOVED lines=12> */
.L_x_62:
[----:B------:R-:W-:Y:S05]  /*3e10*/  BSYNC B1 ;  /* 0x0000000000017941 */ /* 0x000fea0003800000 */
.L_x_61:
        /* <DEDUP_REMOVED lines=12> */
.L_x_64:
[----:B------:R-:W-:Y:S05]  /*3ee0*/  BSYNC B1 ;  /* 0x0000000000017941 */ /* 0x000fea0003800000 */
.L_x_63:
        /* <DEDUP_REMOVED lines=12> */
.L_x_66:
[----:B------:R-:W-:Y:S05]  /*3fb0*/  BSYNC B1 ;  /* 0x0000000000017941 */ /* 0x000fea0003800000 */
.L_x_65:
        /* <DEDUP_REMOVED lines=12> */
.L_x_68:
[----:B------:R-:W-:Y:S05]  /*4080*/  BSYNC B1 ;  /* 0x0000000000017941 */ /* 0x000fea0003800000 */
.L_x_67:
        /* <DEDUP_REMOVED lines=12> */
.L_x_70:
[----:B------:R-:W-:Y:S05]  /*4150*/  BSYNC B1 ;  /* 0x0000000000017941 */ /* 0x000fea0003800000 */
.L_x_69:
        /* <DEDUP_REMOVED lines=12> */
.L_x_72:
[----:B------:R-:W-:Y:S05]  /*4220*/  BSYNC B1 ;  /* 0x0000000000017941 */ /* 0x000fea0003800000 */
.L_x_71:
        /* <DEDUP_REMOVED lines=12> */
.L_x_74:
[----:B------:R-:W-:Y:S05]  /*42f0*/  BSYNC B1 ;  /* 0x0000000000017941 */ /* 0x000fea0003800000 */
.L_x_73:
        /* <DEDUP_REMOVED lines=12> */
.L_x_76:
[----:B------:R-:W-:Y:S05]  /*43c0*/  BSYNC B1 ;  /* 0x0000000000017941 */ /* 0x000fea0003800000 */
.L_x_75:
        /* <DEDUP_REMOVED lines=12> */
.L_x_78:
[----:B------:R-:W-:Y:S05]  /*4490*/  BSYNC B1 ;  /* 0x0000000000017941 */ /* 0x000fea0003800000 */
.L_x_77:
        /* <DEDUP_REMOVED lines=12> */
.L_x_80:
[----:B------:R-:W-:Y:S05]  /*4560*/  BSYNC B1 ;  /* 0x0000000000017941 */ /* 0x000fea0003800000 */
.L_x_79:
        /* <DEDUP_REMOVED lines=12> */
.L_x_82:
[----:B------:R-:W-:Y:S05]  /*4630*/  BSYNC B1 ;  /* 0x0000000000017941 */ /* 0x000fea0003800000 */
.L_x_81:
        /* <DEDUP_REMOVED lines=12> */
.L_x_84:
[----:B------:R-:W-:Y:S05]  /*4700*/  BSYNC B1 ;  /* 0x0000000000017941 */ /* 0x000fea0003800000 */
.L_x_83:
        /* <DEDUP_REMOVED lines=12> */
.L_x_86:
[----:B------:R-:W-:Y:S05]  /*47d0*/  BSYNC B1 ;  /* 0x0000000000017941 */ /* 0x000fea0003800000 */
.L_x_85:
        /* <DEDUP_REMOVED lines=12> */
.L_x_88:
[----:B------:R-:W-:Y:S05]  /*48a0*/  BSYNC B1 ;  /* 0x0000000000017941 */ /* 0x000fea0003800000 */
.L_x_87:
        /* <DEDUP_REMOVED lines=12> */
.L_x_90:
[----:B------:R-:W-:Y:S05]  /*4970*/  BSYNC B1 ;  /* 0x0000000000017941 */ /* 0x000fea0003800000 */
.L_x_89:
        /* <DEDUP_REMOVED lines=12> */
.L_x_92:
[----:B------:R-:W-:Y:S05]  /*4a40*/  BSYNC B1 ;  /* 0x0000000000017941 */ /* 0x000fea0003800000 */
.L_x_91:
        /* <DEDUP_REMOVED lines=12> */
.L_x_94:
[----:B------:R-:W-:Y:S05]  /*4b10*/  BSYNC B1 ;  /* 0x0000000000017941 */ /* 0x000fea0003800000 */
.L_x_93:
        /* <DEDUP_REMOVED lines=12> */
.L_x_96:
[----:B------:R-:W-:Y:S05]  /*4be0*/  BSYNC B1 ;  /* 0x0000000000017941 */ /* 0x000fea0003800000 */
.L_x_95:
        /* <DEDUP_REMOVED lines=12> */
.L_x_98:
[----:B------:R-:W-:Y:S05]  /*4cb0*/  BSYNC B1 ;  /* 0x0000000000017941 */ /* 0x000fea0003800000 */
.L_x_97:
        /* <DEDUP_REMOVED lines=12> */
.L_x_100:
[----:B------:R-:W-:Y:S05]  /*4d80*/  BSYNC B1 ;  /* 0x0000000000017941 */ /* 0x000fea0003800000 */
.L_x_99:
        /* <DEDUP_REMOVED lines=12> */
.L_x_102:
[----:B------:R-:W-:Y:S05]  /*4e50*/  BSYNC B1 ;  /* 0x0000000000017941 */ /* 0x000fea0003800000 */
.L_x_101:
        /* <DEDUP_REMOVED lines=12> */
.L_x_104:
[----:B------:R-:W-:Y:S05]  /*4f20*/  BSYNC B1 ;  /* 0x0000000000017941 */ /* 0x000fea0003800000 */
.L_x_103:
        /* <DEDUP_REMOVED lines=12> */
.L_x_106:
[----:B------:R-:W-:Y:S05]  /*4ff0*/  BSYNC B1 ;  /* 0x0000000000017941 */ /* 0x000fea0003800000 */
.L_x_105:
        /* <DEDUP_REMOVED lines=12> */
.L_x_108:
[----:B------:R-:W-:Y:S05]  /*50c0*/  BSYNC B1 ;  /* 0x0000000000017941 */ /* 0x000fea0003800000 */
.L_x_107:
        /* <DEDUP_REMOVED lines=12> */
.L_x_110:
[----:B------:R-:W-:Y:S05]  /*5190*/  BSYNC B1 ;  /* 0x0000000000017941 */ /* 0x000fea0003800000 */
.L_x_109:
        /* <DEDUP_REMOVED lines=12> */
.L_x_112:
[----:B------:R-:W-:Y:S05]  /*5260*/  BSYNC B1 ;  /* 0x0000000000017941 */ /* 0x000fea0003800000 */
.L_x_111:
        /* <DEDUP_REMOVED lines=12> */
.L_x_114:
[----:B------:R-:W-:Y:S05]  /*5330*/  BSYNC B1 ;  /* 0x0000000000017941 */ /* 0x000fea0003800000 */
.L_x_113:
        /* <DEDUP_REMOVED lines=12> */
.L_x_116:
[----:B------:R-:W-:Y:S05]  /*5400*/  BSYNC B1 ;  /* 0x0000000000017941 */ /* 0x000fea0003800000 */
.L_x_115:
        /* <DEDUP_REMOVED lines=12> */
.L_x_118:
[----:B------:R-:W-:Y:S05]  /*54d0*/  BSYNC B1 ;  /* 0x0000000000017941 */ /* 0x000fea0003800000 */
.L_x_117:
        /* <DEDUP_REMOVED lines=12> */
.L_x_120:
[----:B------:R-:W-:Y:S05]  /*55a0*/  BSYNC B1 ;  /* 0x0000000000017941 */ /* 0x000fea0003800000 */
.L_x_119:
        /* <DEDUP_REMOVED lines=12> */
.L_x_122:
[----:B------:R-:W-:Y:S05]  /*5670*/  BSYNC B1 ;  /* 0x0000000000017941 */ /* 0x000fea0003800000 */
.L_x_121:
        /* <DEDUP_REMOVED lines=12> */
.L_x_124:
[----:B------:R-:W-:Y:S05]  /*5740*/  BSYNC B1 ;  /* 0x0000000000017941 */ /* 0x000fea0003800000 */
.L_x_123:
        /* <DEDUP_REMOVED lines=12> */
.L_x_126:
[----:B------:R-:W-:Y:S05]  /*5810*/  BSYNC B1 ;  /* 0x0000000000017941 */ /* 0x000fea0003800000 */
.L_x_125:
        /* <DEDUP_REMOVED lines=12> */
.L_x_128:
[----:B------:R-:W-:Y:S05]  /*58e0*/  BSYNC B1 ;  /* 0x0000000000017941 */ /* 0x000fea0003800000 */
.L_x_127:
        /* <DEDUP_REMOVED lines=12> */
.L_x_130:
[----:B------:R-:W-:Y:S05]  /*59b0*/  BSYNC B1 ;  /* 0x0000000000017941 */ /* 0x000fea0003800000 */
.L_x_129:
        /* <DEDUP_REMOVED lines=12> */
.L_x_132:
[----:B------:R-:W-:Y:S05]  /*5a80*/  BSYNC B1 ;  /* 0x0000000000017941 */ /* 0x000fea0003800000 */
.L_x_131:
        /* <DEDUP_REMOVED lines=12> */
.L_x_134:
[----:B------:R-:W-:Y:S05]  /*5b50*/  BSYNC B1 ;  /* 0x0000000000017941 */ /* 0x000fea0003800000 */
.L_x_133:
        /* <DEDUP_REMOVED lines=12> */
.L_x_136:
[----:B------:R-:W-:Y:S05]  /*5c20*/  BSYNC B1 ;  /* 0x0000000000017941 */ /* 0x000fea0003800000 */
.L_x_135:
        /* <DEDUP_REMOVED lines=12> */
.L_x_138:
[----:B------:R-:W-:Y:S05]  /*5cf0*/  BSYNC B1 ;  /* 0x0000000000017941 */ /* 0x000fea0003800000 */
.L_x_137:
        /* <DEDUP_REMOVED lines=12> */
.L_x_140:
[----:B------:R-:W-:Y:S05]  /*5dc0*/  BSYNC B1 ;  /* 0x0000000000017941 */ /* 0x000fea0003800000 */
.L_x_139:
        /* <DEDUP_REMOVED lines=12> */
.L_x_142:
[----:B------:R-:W-:Y:S05]  /*5e90*/  BSYNC B1 ;  /* 0x0000000000017941 */ /* 0x000fea0003800000 */
.L_x_141:
        /* <DEDUP_REMOVED lines=12> */
.L_x_144:
[----:B------:R-:W-:Y:S05]  /*5f60*/  BSYNC B1 ;  /* 0x0000000000017941 */ /* 0x000fea0003800000 */
.L_x_143:
[----:B-----5:R-:W-:Y:S01]  /*5f70*/  LOP3.LUT R5, R5, 0xff, RZ, 0xc0, !PT ;  /* 0x000000ff05057812 */ /* 0x020fe200078ec0ff */
[----:B------:R-:W-:Y:S01]  /*5f80*/  BSSY B1, `(.L_x_145) ;  /* 0x000000b000017945 */ /* 0x000fe20003800000 */
[----:B------:R-:W-:Y:S02]  /*5f90*/  ISETP.LT.OR P4, PT, R29, 0x71, !P0 ;  /* 0x000000711d00780c */ /* 0x000fe40004781670 */
[----:B------:R-:W-:-:S05]  /*5fa0*/  F2FP.F16.E4M3.UNPACK_B R5, R5 ;  /* 0x00000005ff05723e */ /* 0x000fca00020006ff */
[----:B------:R-:W-:-:S05]  /*5fb0*/  HADD2.F32 R18, -RZ, R5.H0_H0 ;  /* 0x20000005ff127230 */ /* 0x000fca0000004100 */
[----:B------:R-:W-:-:S04]  /*5fc0*/  FMUL R5, R18, R9 ;  /* 0x0000000912057220 */ /* 0x000fc80000400000 */
[----:B------:R-:W-:-:S05]  /*5fd0*/  FFMA R5, R20, R8, R5 ;  /* 0x0000000814057223 */ /* 0x000fca0000000005 */
[----:B0-----:R-:W-:Y:S02]  /*5fe0*/  F2FP.SATFINITE.E4M3.F32.PACK_AB_MERGE_C R23, RZ, R5, RZ ;  /* 0x00000005ff17723e */ /* 0x001fe400048070ff */
[----:B------:R-:W-:-:S03]  /*5ff0*/  PRMT R5, RZ, 0x7610, R5 ;  /* 0x00007610ff057816 */ /* 0x000fc60000000005 */
[----:B------:R0:W-:Y:S01]  /*6000*/  @!P3 STG.E.U8 desc[UR16][R6.64+0x69], R23 ;  /* 0x000069170600b986 */ /* 0x0001e2000c101110 */
[----:B------:R-:W-:Y:S05]  /*6010*/  @P4 BRA `(.L_x_146) ;  /* 0x0000000000044947 */ /* 0x000fea0003800000 */
[----:B------:R0:W5:Y:S02]  /*6020*/  LDG.E.U8 R5, desc[UR16][R24.64+0x70] ;  /* 0x0000701018057981 */ /* 0x000164000c1e1100 */
.L_x_146:
[----:B------:R-:W-:Y:S05]  /*6030*/  BSYNC B1 ;  /* 0x0000000000017941 */ /* 0x000fea0003800000 */
.L_x_145:
        /* <DEDUP_REMOVED lines=12> */
.L_x_148:
[----:B------:R-:W-:Y:S05]  /*6100*/  BSYNC B1 ;  /* 0x0000000000017941 */ /* 0x000fea0003800000 */
.L_x_147:
        /* <DEDUP_REMOVED lines=12> */
.L_x_150:
[----:B------:R-:W-:Y:S05]  /*61d0*/  BSYNC B1 ;  /* 0x0000000000017941 */ /* 0x000fea0003800000 */
.L_x_149:
        /* <DEDUP_REMOVED lines=8> */
[----:B0-----:R-:W-:-:S05]  /*6260*/  F2FP.SATFINITE.E4M3.F32.PACK_AB_MERGE_C R17, RZ, R18, RZ ;  /* 0x00000012ff11723e */ /* 0x001fca00048070ff */
[----:B------:R0:W-:Y:S01]  /*6270*/  @!P4 STG.E.U8 desc[UR16][R6.64+0x70], R17 ;  /* 0x000070110600c986 */ /* 0x0001e2000c101110 */
[----:B------:R-:W-:Y:S05]  /*6280*/  @P3 BRA `(.L_x_152) ;  /* 0x0000000000043947 */ /* 0x000fea0003800000 */
[----:B------:R0:W5:Y:S02]  /*6290*/  LDG.E.U8 R5, desc[UR16][R26.64+0x71] ;  /* 0x000071101a057981 */ /* 0x000164000c1e1100 */
.L_x_152:
[----:B------:R-:W-:Y:S05]  /*62a0*/  BSYNC B1 ;  /* 0x0000000000017941 */ /* 0x000fea0003800000 */
.L_x_151:
        /* <DEDUP_REMOVED lines=12> */
.L_x_154:
[----:B------:R-:W-:Y:S05]  /*6370*/  BSYNC B1 ;  /* 0x0000000000017941 */ /* 0x000fea0003800000 */
.L_x_153:
        /* <DEDUP_REMOVED lines=12> */
.L_x_156:
[----:B------:R-:W-:Y:S05]  /*6440*/  BSYNC B1 ;  /* 0x0000000000017941 */ /* 0x000fea0003800000 */
.L_x_155:
        /* <DEDUP_REMOVED lines=12> */
.L_x_158:
[----:B------:R-:W-:Y:S05]  /*6510*/  BSYNC B1 ;  /* 0x0000000000017941 */ /* 0x000fea0003800000 */
.L_x_157:
[----:B-----5:R-:W-:Y:S01]  /*6520*/  LOP3.LUT R5, R5, 0xff, RZ, 0xc0, !PT ;  /* 0x000000ff05057812 */ /* 0x020fe200078ec0ff */
[----:B------:R-:W-:Y:S01]  /*6530*/  BSSY B1, `(.L_x_159) ;  /* 0x000000b000017945 */ /* 0x000fe20003800000 */
[----:B------:R-:W-:Y:S02]  /*6540*/  ISETP.LT.OR P1, PT, R29, 0x7a, !P1 ;  /* 0x0000007a1d00780c */ /* 0x000fe40004f21670 */
[----:B------:R-:W-:-:S05]  /*6550*/  F2FP.F16.E4M3.UNPACK_B R5, R5 ;  /* 0x00000005ff05723e */ /* 0x000fca00020006ff */
[----:B01--4-:R-:W-:Y:S01]  /*6560*/  HADD2.F32 R10, -RZ, R5.H0_H0 ;  /* 0x20000005ff0a7230 */ /* 0x013fe20000004100 */
[----:B------:R-:W-:-:S04]  /*6570*/  PRMT R5, RZ, 0x7610, R5 ;  /* 0x00007610ff057816 */ /* 0x000fc80000000005 */
[----:B------:R-:W-:-:S04]  /*6580*/  FMUL R10, R10, R9 ;  /* 0x000000090a0a7220 */ /* 0x000fc80000400000 */
[----:B------:R-:W-:-:S05]  /*6590*/  FFMA R10, R15, R8, R10 ;  /* 0x000000080f0a7223 */ /* 0x000fca000000000a */
[----:B------:R-:W-:-:S05]  /*65a0*/  F2FP.SATFINITE.E4M3.F32.PACK_AB_MERGE_C R11, RZ, R10, RZ ;  /* 0x0000000aff0b723e */ /* 0x000fca00048070ff */
[----:B------:R0:W-:Y:S01]  /*65b0*/  @!P3 STG.E.U8 desc[UR16][R6.64+0x78], R11 ;  /* 0x0000780b0600b986 */ /* 0x0001e2000c101110 */
[----:B------:R-:W-:Y:S05]  /*65c0*/  @P1 BRA `(.L_x_160) ;  /* 0x0000000000041947 */ /* 0x000fea0003800000 */
[----:B------:R1:W5:Y:S02]  /*65d0*/  LDG.E.U8 R5, desc[UR16][R26.64+0x79] ;  /* 0x000079101a057981 */ /* 0x000364000c1e1100 */
.L_x_160:
[----:B------:R-:W-:Y:S05]  /*65e0*/  BSYNC B1 ;  /* 0x0000000000017941 */ /* 0x000fea0003800000 */
.L_x_159:
[----:B------:R-:W-:Y:S05]  /*65f0*/  @P1 BRA `(.L_x_161) ;  /* 0x0000001000281947 */ /* 0x000fea0003800000 */
[----:B-----5:R-:W-:-:S04]  /*6600*/  LOP3.LUT R5, R5, 0xff, RZ, 0xc0, !PT ;  /* 0x000000ff05057812 */ /* 0x020fc800078ec0ff */
[----:B------:R-:W-:-:S05]  /*6610*/  F2FP.F16.E4M3.UNPACK_B R5, R5 ;  /* 0x00000005ff05723e */ /* 0x000fca00020006ff */
[----:B------:R-:W-:-:S05]  /*6620*/  HADD2.F32 R10, -RZ, R5.H0_H0 ;  /* 0x20000005ff0a7230 */ /* 0x000fca0000004100 */
[----:B------:R-:W-:-:S04]  /*6630*/  FMUL R5, R10, R9 ;  /* 0x000000090a057220 */ /* 0x000fc80000400000 */
[----:B------:R-:W-:-:S05]  /*6640*/  FFMA R5, R14, R8, R5 ;  /* 0x000000080e057223 */ /* 0x000fca0000000005 */
[----:B------:R-:W-:-:S05]  /*6650*/  F2FP.SATFINITE.E4M3.F32.PACK_AB_MERGE_C R5, RZ, R5, RZ ;  /* 0x00000005ff05723e */ /* 0x000fca00048070ff */
[----:B------:R4:W-:Y:S01]  /*6660*/  STG.E.U8 desc[UR16][R6.64+0x79], R5 ;  /* 0x0000790506007986 */ /* 0x0009e2000c101110 */
[----:B------:R-:W-:Y:S05]  /*6670*/  BRA `(.L_x_161) ;  /* 0x0000001000087947 */ /* 0x000fea0003800000 */
.L_x_32:
[----:B------:R-:W-:Y:S01]  /*6680*/  ISETP.GE.AND P1, PT, R36, 0x1, PT ;  /* 0x000000012400780c */ /* 0x000fe20003f26270 */
[-C--:B--2---:R-:W-:Y:S01]  /*6690*/  FMUL R141, R141, R8.reuse ;  /* 0x000000088d8d7220 */ /* 0x084fe20000400000 */
[-C--:B------:R-:W-:Y:S01]  /*66a0*/  FMUL R136, R136, R8.reuse ;  /* 0x0000000888887220 */ /* 0x080fe20000400000 */
[----:B------:R-:W-:Y:S01]  /*66b0*/  ISETP.GE.AND P0, PT, R36, 0x9, PT ;  /* 0x000000092400780c */ /* 0x000fe20003f06270 */
[-C--:B------:R-:W-:Y:S01]  /*66c0*/  FMUL R139, R139, R8.reuse ;  /* 0x000000088b8b7220 */ /* 0x080fe20000400000 */
[C---:B------:R-:W-:Y:S01]  /*66d0*/  ISETP.LT.OR P4, PT, R29.reuse, 0x1, !P1 ;  /* 0x000000011d00780c */ /* 0x040fe20004f81670 */
[-C--:B------:R-:W-:Y:S01]  /*66e0*/  FMUL R134, R134, R8.reuse ;  /* 0x0000000886867220 */ /* 0x080fe20000400000 */
[----:B------:R-:W-:Y:S01]  /*66f0*/  ISETP.LT.OR P5, PT, R29, 0x2, !P1 ;  /* 0x000000021d00780c */ /* 0x000fe20004fa1670 */
[-C--:B------:R-:W-:Y:S01]  /*6700*/  FMUL R137, R137, R8.reuse ;  /* 0x0000000889897220 */ /* 0x080fe20000400000 */
[----:B------:R-:W-:Y:S01]  /*6710*/  F2FP.SATFINITE.E4M3.F32.PACK_AB_MERGE_C R141, RZ, R141, RZ ;  /* 0x0000008dff8d723e */ /* 0x000fe200048070ff */
[----:B------:R-:W-:Y:S01]  /*6720*/  FMUL R132, R132, R8 ;  /* 0x0000000884847220 */ /* 0x000fe20000400000 */
[----:B------:R-:W-:Y:S01]  /*6730*/  F2FP.SATFINITE.E4M3.F32.PACK_AB_MERGE_C R5, RZ, R136, RZ ;  /* 0x00000088ff05723e */ /* 0x000fe200048070ff */
[-C--:B------:R-:W-:Y:S01]  /*6740*/  FMUL R135, R135, R8.reuse ;  /* 0x0000000887877220 */ /* 0x080fe20000400000 */
[C---:B------:R-:W-:Y:S01]  /*6750*/  ISETP.LT.OR P3, PT, R29.reuse, 0x1, !P0 ;  /* 0x000000011d00780c */ /* 0x040fe20004761670 */
[-C--:B------:R-:W-:Y:S01]  /*6760*/  FMUL R130, R130, R8.reuse ;  /* 0x0000000882827220 */ /* 0x080fe20000400000 */
[----:B------:R-:W-:Y:S01]  /*6770*/  ISETP.LT.OR P6, PT, R29, 0xa, !P1 ;  /* 0x0000000a1d00780c */ /* 0x000fe20004fc1670 */
[-C--:B------:R-:W-:Y:S01]  /*6780*/  FMUL R133, R133, R8.reuse ;  /* 0x0000000885857220 */ /* 0x080fe20000400000 */
[----:B------:R-:W-:Y:S01]  /*6790*/  F2FP.SATFINITE.E4M3.F32.PACK_AB_MERGE_C R139, RZ, R139, RZ ;  /* 0x0000008bff8b723e */ /* 0x000fe200048070ff */
[----:B------:R-:W-:Y:S01]  /*67a0*/  @!P4 STG.E.U8 desc[UR16][R10.64], R141 ;  /* 0x0000008d0a00c986 */ /* 0x000fe2000c101110 */
[C---:B------:R-:W-:Y:S01]  /*67b0*/  ISETP.LT.OR P4, PT, R29.reuse, 0x2, !P0 ;  /* 0x000000021d00780c */ /* 0x040fe20004781670 */
[----:B------:R-:W-:Y:S01]  /*67c0*/  FMUL R128, R128, R8 ;  /* 0x0000000880807220 */ /* 0x000fe20000400000 */
[----:B------:R-:W-:Y:S01]  /*67d0*/  F2FP.SATFINITE.E4M3.F32.PACK_AB_MERGE_C R25, RZ, R134, RZ ;  /* 0x00000086ff19723e */ /* 0x000fe200048070ff */
[----:B------:R0:W-:Y:S01]  /*67e0*/  @!P5 STG.E.U8 desc[UR16][R10.64+0x1], R5 ;  /* 0x000001050a00d986 */ /* 0x0001e2000c101110 */
[----:B------:R-:W-:Y:S01]  /*67f0*/  ISETP.LT.OR P5, PT, R29, 0x9, !P1 ;  /* 0x000000091d00780c */ /* 0x000fe20004fa1670 */
[-C--:B------:R-:W-:Y:S01]  /*6800*/  FMUL R131, R131, R8.reuse ;  /* 0x0000000883837220 */ /* 0x080fe20000400000 */
[----:B------:R-:W-:Y:S01]  /*6810*/  F2FP.SATFINITE.E4M3.F32.PACK_AB_MERGE_C R137, RZ, R137, RZ ;  /* 0x00000089ff89723e */ /* 0x000fe200048070ff */
[----:B------:R-:W-:Y:S01]  /*6820*/  @!P3 STG.E.U8 desc[UR16][R6.64], R139 ;  /* 0x0000008b0600b986 */ /* 0x000fe2000c101110 */
[----:B------:R-:W-:Y:S01]  /*6830*/  ISETP.LT.OR P3, PT, R29, 0x9, !P0 ;  /* 0x000000091d00780c */ /* 0x000fe20004761670 */
[-C--:B------:R-:W-:Y:S01]  /*6840*/  FMUL R126, R126, R8.reuse ;  /* 0x000000087e7e7220 */ /* 0x080fe20000400000 */
[----:B------:R-:W-:Y:S01]  /*6850*/  F2FP.SATFINITE.E4M3.F32.PACK_AB_MERGE_C R135, RZ, R135, RZ ;  /* 0x00000087ff87723e */ /* 0x000fe200048070ff */
[-C--:B------:R-:W-:Y:S01]  /*6860*/  FMUL R129, R129, R8.reuse ;  /* 0x0000000881817220 */ /* 0x080fe20000400000 */
[----:B------:R-:W-:Y:S01]  /*6870*/  F2FP.SATFINITE.E4M3.F32.PACK_AB_MERGE_C R133, RZ, R133, RZ ;  /* 0x00000085ff85723e */ /* 0x000fe200048070ff */
[----:B------:R1:W-:Y:S01]  /*6880*/  @!P4 STG.E.U8 desc[UR16][R6.64+0x1], R25 ;  /* 0x000001190600c986 */ /* 0x0003e2000c101110 */
[C---:B------:R-:W-:Y:S01]  /*6890*/  ISETP.LT.OR P4, PT, R29.reuse, 0xa, !P0 ;  /* 0x0000000a1d00780c */ /* 0x040fe20004781670 */
[----:B------:R-:W-:Y:S01]  /*68a0*/  FMUL R124, R124, R8 ;  /* 0x000000087c7c7220 */ /* 0x000fe20000400000 */
[----:B0-----:R-:W-:Y:S01]  /*68b0*/  F2FP.SATFINITE.E4M3.F32.PACK_AB_MERGE_C R5, RZ, R132, RZ ;  /* 0x00000084ff05723e */ /* 0x001fe200048070ff */
[----:B------:R-:W-:Y:S01]  /*68c0*/  @!P5 STG.E.U8 desc[UR16][R10.64+0x8], R137 ;  /* 0x000008890a00d986 */ /* 0x000fe2000c101110 */
[----:B------:R-:W-:Y:S01]  /*68d0*/  ISETP.LT.OR P5, PT, R29, 0x11, !P1 ;  /* 0x000000111d00780c */ /* 0x000fe20004fa1670 */
[-C--:B------:R-:W-:Y:S01]  /*68e0*/  FMUL R127, R127, R8.reuse ;  /* 0x000000087f7f7220 */ /* 0x080fe20000400000 */
[----:B------:R-:W-:Y:S01]  /*68f0*/  F2FP.SATFINITE.E4M3.F32.PACK_AB_MERGE_C R131, RZ, R131, RZ ;  /* 0x00000083ff83723e */ /* 0x000fe200048070ff */
[----:B------:R0:W-:Y:S01]  /*6900*/  @!P6 STG.E.U8 desc[UR16][R10.64+0x9], R5 ;  /* 0x000009050a00e986 */ /* 0x0001e2000c101110 */
[----:B------:R-:W-:Y:S01]  /*6910*/  ISETP.LT.OR P6, PT, R29, 0x12, !P1 ;  /* 0x000000121d00780c */ /* 0x000fe20004fc1670 */
[----:B------:R-:W-:Y:S01]  /*6920*/  FMUL R122, R122, R8 ;  /* 0x000000087a7a7220 */ /* 0x000fe20000400000 */
[----:B------:R-:W-:Y:S01]  /*6930*/  F2FP.SATFINITE.E4M3.F32.PACK_AB_MERGE_C R129, RZ, R129, RZ ;  /* 0x00000081ff81723e */ /* 0x000fe200048070ff */
[----:B------:R-:W-:Y:S01]  /*6940*/  @!P3 STG.E.U8 desc[UR16][R6.64+0x8], R135 ;  /* 0x000008870600b986 */ /* 0x000fe2000c101110 */
[----:B-1----:R-:W-:Y:S01]  /*6950*/  F2FP.SATFINITE.E4M3.F32.PACK_AB_MERGE_C R25, RZ, R130, RZ ;  /* 0x00000082ff19723e */ /* 0x002fe200048070ff */
[-C--:B------:R-:W-:Y:S01]  /*6960*/  FMUL R125, R125, R8.reuse ;  /* 0x000000087d7d7220 */ /* 0x080fe20000400000 */
[C---:B------:R-:W-:Y:S01]  /*6970*/  ISETP.LT.OR P3, PT, R29.reuse, 0x11, !P0 ;  /* 0x000000111d00780c */ /* 0x040fe20004761670 */
[-C--:B------:R-:W-:Y:S01]  /*6980*/  FMUL R120, R120, R8.reuse ;  /* 0x0000000878787220 */ /* 0x080fe20000400000 */
[----:B------:R-:W-:Y:S01]  /*6990*/  F2FP.SATFINITE.E4M3.F32.PACK_AB_MERGE_C R127, RZ, R127, RZ ;  /* 0x0000007fff7f723e */ /* 0x000fe200048070ff */
[----:B------:R1:W-:Y:S01]  /*69a0*/  @!P4 STG.E.U8 desc[UR16][R6.64+0x9], R25 ;  /* 0x000009190600c986 */ /* 0x0003e2000c101110 */
[----:B------:R-:W-:Y:S01]  /*69b0*/  ISETP.LT.OR P4, PT, R29, 0x12, !P0 ;  /* 0x000000121d00780c */ /* 0x000fe20004781670 */
[----:B------:R-:W-:Y:S01]  /*69c0*/  FMUL R123, R123, R8 ;  /* 0x000000087b7b7220 */ /* 0x000fe20000400000 */
[----:B0-----:R-:W-:Y:S01]  /*69d0*/  F2FP.SATFINITE.E4M3.F32.PACK_AB_MERGE_C R5, RZ, R128, RZ ;  /* 0x00000080ff05723e */ /* 0x001fe200048070ff */
[----:B------:R-:W-:Y:S01]  /*69e0*/  @!P5 STG.E.U8 desc[UR16][R10.64+0x10], R133 ;  /* 0x000010850a00d986 */ /* 0x000fe2000c101110 */
[C---:B------:R-:W-:Y:S01]  /*69f0*/  ISETP.LT.OR P5, PT, R29.reuse, 0x19, !P1 ;  /* 0x000000191d00780c */ /* 0x040fe20004fa1670 */
[-C--:B------:R-:W-:Y:S01]  /*6a00*/  FMUL R118, R118, R8.reuse ;  /* 0x0000000876767220 */ /* 0x080fe20000400000 */
[----:B------:R-:W-:Y:S01]  /*6a10*/  F2FP.SATFINITE.E4M3.F32.PACK_AB_MERGE_C R125, RZ, R125, RZ ;  /* 0x0000007dff7d723e */ /* 0x000fe200048070ff */
[----:B------:R0:W-:Y:S01]  /*6a20*/  @!P6 STG.E.U8 desc[UR16][R10.64+0x11], R5 ;  /* 0x000011050a00e986 */ /* 0x0001e2000c101110 */
[----:B------:R-:W-:Y:S01]  /*6a30*/  ISETP.LT.OR P6, PT, R29, 0x1a, !P1 ;  /* 0x0000001a1d00780c */ /* 0x000fe20004fc1670 */
[-C--:B------:R-:W-:Y:S01]  /*6a40*/  FMUL R121, R121, R8.reuse ;  /* 0x0000000879797220 */ /* 0x080fe20000400000 */
[----:B------:R-:W-:Y:S01]  /*6a50*/  FMUL R116, R116, R8 ;  /* 0x0000000874747220 */ /* 0x000fe20000400000 */
[----:B-1----:R-:W-:Y:S01]  /*6a60*/  F2FP.SATFINITE.E4M3.F32.PACK_AB_MERGE_C R25, RZ, R126, RZ ;  /* 0x0000007eff19723e */ /* 0x002fe200048070ff */
[----:B------:R-:W-:Y:S01]  /*6a70*/  @!P3 STG.E.U8 desc[UR16][R6.64+0x10], R131 ;  /* 0x000010830600b986 */ /* 0x000fe2000c101110 */
[----:B------:R-:W-:Y:S01]  /*6a80*/  ISETP.LT.OR P3, PT, R29, 0x19, !P0 ;  /* 0x000000191d00780c */ /* 0x000fe20004761670 */
        /* <DEDUP_REMOVED lines=35> */
[----:B------:R-:W-:Y:S01]  /*6cc0*/  ISETP.LT.OR P3, PT, R29, 0x29, !P0 ;  /* 0x000000291d00780c */ /* 0x000fe20004761670 */
[-C--:B------:R-:W-:Y:S01]  /*6cd0*/  FMUL R109, R109, R8.reuse ;  /* 0x000000086d6d7220 */ /* 0x080fe20000400000 */
[-C--:B------:R-:W-:Y:S01]  /*6ce0*/  FMUL R104, R104, R8.reuse ;  /* 0x0000000868687220 */ /* 0x080fe20000400000 */
        /* <DEDUP_REMOVED lines=104> */
[----:B------:R-:W-:-:S02]  /*7370*/  ISETP.LT.OR P3, PT, R29, 0x59, !P0 ;  /* 0x000000591d00780c */ /* 0x000fc40004761670 */
[----:B------:R-:W-:Y:S01]  /*7380*/  F2FP.SATFINITE.E4M3.F32.PACK_AB_MERGE_C R19, RZ, R19, RZ ;  /* 0x00000013ff13723e */ /* 0x000fe200048070ff */
[----:B------:R1:W-:Y:S01]  /*7390*/  @!P4 STG.E.U8 desc[UR16][R6.64+0x51], R25 ;  /* 0x000051190600c986 */ /* 0x0003e2000c101110 */
[C---:B------:R-:W-:Y:S02]  /*73a0*/  ISETP.LT.OR P4, PT, R29.reuse, 0x5a, !P0 ;  /* 0x0000005a1d00780c */ /* 0x040fe40004781670 */
[----:B0-----:R-:W-:Y:S01]  /*73b0*/  F2FP.SATFINITE.E4M3.F32.PACK_AB_MERGE_C R5, RZ, R92, RZ ;  /* 0x0000005cff05723e */ /* 0x001fe200048070ff */
[----:B------:R-:W-:Y:S01]  /*73c0*/  @!P5 STG.E.U8 desc[UR16][R10.64+0x58], R97 ;  /* 0x000058610a00d986 */ /* 0x000fe2000c101110 */
[C---:B------:R-:W-:Y:S02]  /*73d0*/  ISETP.LT.OR P5, PT, R29.reuse, 0x61, !P1 ;  /* 0x000000611d00780c */ /* 0x040fe40004fa1670 */
[----:B------:R-:W-:Y:S01]  /*73e0*/  F2FP.SATFINITE.E4M3.F32.PACK_AB_MERGE_C R13, RZ, R13, RZ ;  /* 0x0000000dff0d723e */ /* 0x000fe200048070ff */
[----:B------:R0:W-:Y:S01]  /*73f0*/  @!P6 STG.E.U8 desc[UR16][R10.64+0x59], R5 ;  /* 0x000059050a00e986 */ /* 0x0001e2000c101110 */
[----:B------:R-:W-:-:S02]  /*7400*/  ISETP.LT.OR P6, PT, R29, 0x62, !P1 ;  /* 0x000000621d00780c */ /* 0x000fc40004fc1670 */
[----:B------:R-:W-:Y:S01]  /*7410*/  F2FP.SATFINITE.E4M3.F32.PACK_AB_MERGE_C R15, RZ, R15, RZ ;  /* 0x0000000fff0f723e */ /* 0x000fe200048070ff */
[----:B------:R-:W-:Y:S01]  /*7420*/  @!P3 STG.E.U8 desc[UR16][R6.64+0x58], R95 ;  /* 0x0000585f0600b986 */ /* 0x000fe2000c101110 */
[----:B-1----:R-:W-:Y:S02]  /*7430*/  F2FP.SATFINITE.E4M3.F32.PACK_AB_MERGE_C R25, RZ, R90, RZ ;  /* 0x0000005aff19723e */ /* 0x002fe400048070ff */
[----:B------:R-:W-:-:S03]  /*7440*/  ISETP.LT.OR P3, PT, R29, 0x61, !P0 ;  /* 0x000000611d00780c */ /* 0x000fc60004761670 */
[----:B------:R1:W-:Y:S01]  /*7450*/  @!P4 STG.E.U8 desc[UR16][R6.64+0x59], R25 ;  /* 0x000059190600c986 */ /* 0x0003e2000c101110 */
[C---:B------:R-:W-:Y:S02]  /*7460*/  ISETP.LT.OR P4, PT, R29.reuse, 0x62, !P0 ;  /* 0x000000621d00780c */ /* 0x040fe40004781670 */
[----:B0-----:R-:W-:Y:S01]  /*7470*/  F2FP.SATFINITE.E4M3.F32.PACK_AB_MERGE_C R5, RZ, R88, RZ ;  /* 0x00000058ff05723e */ /* 0x001fe200048070ff */
[----:B------:R-:W-:Y:S01]  /*7480*/  @!P5 STG.E.U8 desc[UR16][R10.64+0x60], R93 ;  /* 0x0000605d0a00d986 */ /* 0x000fe2000c101110 */
[----:B------:R-:W-:-:S03]  /*7490*/  ISETP.LT.OR P5, PT, R29, 0x69, !P1 ;  /* 0x000000691d00780c */ /* 0x000fc60004fa1670 */
[----:B------:R0:W-:Y:S01]  /*74a0*/  @!P6 STG.E.U8 desc[UR16][R10.64+0x61], R5 ;  /* 0x000061050a00e986 */ /* 0x0001e2000c101110 */
[C---:B------:R-:W-:Y:S02]  /*74b0*/  ISETP.LT.OR P6, PT, R29.reuse, 0x6a, !P1 ;  /* 0x0000006a1d00780c */ /* 0x040fe40004fc1670 */
[----:B-1----:R-:W-:Y:S01]  /*74c0*/  F2FP.SATFINITE.E4M3.F32.PACK_AB_MERGE_C R25, RZ, R22, RZ ;  /* 0x00000016ff19723e */ /* 0x002fe200048070ff */
[----:B------:R-:W-:Y:S01]  /*74d0*/  @!P3 STG.E.U8 desc[UR16][R6.64+0x60], R91 ;  /* 0x0000605b0600b986 */ /* 0x000fe2000c101110 */
        /* <DEDUP_REMOVED lines=11> */
[----:B------:R-:W-:Y:S01]  /*7590*/  @!P4 STG.E.U8 desc[UR16][R6.64+0x69], R25 ;  /* 0x000069190600c986 */ /* 0x000fe2000c101110 */
[C---:B------:R-:W-:Y:S02]  /*75a0*/  ISETP.LT.OR P4, PT, R29.reuse, 0x79, !P1 ;  /* 0x000000791d00780c */ /* 0x040fe40004f81670 */
[C---:B------:R-:W-:Y:S01]  /*75b0*/  ISETP.LT.OR P1, PT, R29.reuse, 0x7a, !P1 ;  /* 0x0000007a1d00780c */ /* 0x040fe20004f21670 */
[----:B------:R1:W-:Y:S01]  /*75c0*/  @!P5 STG.E.U8 desc[UR16][R10.64+0x70], R21 ;  /* 0x000070150a00d986 */ /* 0x0003e2000c101110 */
[C---:B------:R-:W-:Y:S02]  /*75d0*/  ISETP.LT.OR P5, PT, R29.reuse, 0x72, !P0 ;  /* 0x000000721d00780c */ /* 0x040fe400047a1670 */
[----:B0-----:R-:W-:Y:S01]  /*75e0*/  F2FP.SATFINITE.E4M3.F32.PACK_AB_MERGE_C R5, RZ, R16, RZ ;  /* 0x00000010ff05723e */ /* 0x001fe200048070ff */
[----:B------:R0:W-:Y:S01]  /*75f0*/  @!P6 STG.E.U8 desc[UR16][R10.64+0x71], R17 ;  /* 0x000071110a00e986 */ /* 0x0001e2000c101110 */
[C---:B------:R-:W-:Y:S02]  /*7600*/  ISETP.LT.OR P6, PT, R29.reuse, 0x79, !P0 ;  /* 0x000000791d00780c */ /* 0x040fe400047c1670 */
[----:B------:R-:W-:Y:S01]  /*7610*/  ISETP.LT.OR P0, PT, R29, 0x7a, !P0 ;  /* 0x0000007a1d00780c */ /* 0x000fe20004701670 */
[----:B------:R2:W-:Y:S01]  /*7620*/  @!P3 STG.E.U8 desc[UR16][R6.64+0x70], R19 ;  /* 0x000070130600b986 */ /* 0x0005e2000c101110 */
[----:B-1----:R-:W-:-:S05]  /*7630*/  F2FP.SATFINITE.E4M3.F32.PACK_AB_MERGE_C R21, RZ, R14, RZ ;  /* 0x0000000eff15723e */ /* 0x002fca00048070ff */
[----:B------:R2:W-:Y:S01]  /*7640*/  @!P5 STG.E.U8 desc[UR16][R6.64+0x71], R5 ;  /* 0x000071050600d986 */ /* 0x0005e2000c101110 */
[----:B0-----:R-:W-:-:S03]  /*7650*/  F2FP.SATFINITE.E4M3.F32.PACK_AB_MERGE_C R17, RZ, R12, RZ ;  /* 0x0000000cff11723e */ /* 0x001fc600048070ff */
[----:B------:R2:W-:Y:S04]  /*7660*/  @!P4 STG.E.U8 desc[UR16][R10.64+0x78], R13 ;  /* 0x0000780d0a00c986 */ /* 0x0005e8000c101110 */
[----:B------:R2:W-:Y:S04]  /*7670*/  @!P1 STG.E.U8 desc[UR16][R10.64+0x79], R17 ;  /* 0x000079110a009986 */ /* 0x0005e8000c101110 */
[----:B------:R2:W-:Y:S04]  /*7680*/  @!P6 STG.E.U8 desc[UR16][R6.64+0x78], R15 ;  /* 0x0000780f0600e986 */ /* 0x0005e8000c101110 */
[----:B------:R2:W-:Y:S02]  /*7690*/  @!P0 STG.E.U8 desc[UR16][R6.64+0x79], R21 ;  /* 0x0000791506008986 */ /* 0x0005e4000c101110 */
.L_x_161:
[----:B------:R-:W-:Y:S05]  /*76a0*/  BSYNC B0 ;  /* 0x0000000000007941 */ /* 0x000fea0003800000 */
.L_x_31:
[----:B------:R-:W-:Y:S01]  /*76b0*/  ULDC UR6, c[0x0][0xc] ;  /* 0x0000030000067ab9 */ /* 0x000fe20000000800 */
[----:B------:R-:W-:Y:S01]  /*76c0*/  ULDC UR7, c[0x0][0x10] ;  /* 0x0000040000077ab9 */ /* 0x000fe20000000800 */
[----:B--2-45:R-:W2:Y:S01]  /*76d0*/  LDC R5, c[0x0][0x14] ;  /* 0x00000500ff057b82 */ /* 0x034ea20000000800 */
[----:B------:R-:W-:Y:S01]  /*76e0*/  UIMAD.WIDE.U32 UR6, UR6, UR7, URZ ;  /* 0x00000007060672a5 */ /* 0x000fe2000f8e003f */
[----:B0-----:R-:W-:Y:S01]  /*76f0*/  PRMT R6, RZ, 0x7610, R6 ;  /* 0x00007610ff067816 */ /* 0x001fe20000000006 */
[----:B------:R-:W-:-:S04]  /*7700*/  IMAD.MOV.U32 R7, RZ, RZ, -0x1 ;  /* 0xffffffffff077424 */ /* 0x000fc800078e00ff */
[----:B--2---:R-:W-:-:S04]  /*7710*/  IMAD.WIDE.U32 R2, R5, UR6, R2 ;  /* 0x0000000605027c25 */ /* 0x004fc8000f8e0002 */
[----:B------:R-:W-:Y:S01]  /*7720*/  IMAD R5, R5, UR7, RZ ;  /* 0x0000000705057c24 */ /* 0x000fe2000f8e02ff */
[----:B------:R-:W-:Y:S02]  /*7730*/  ULDC.64 UR6, c[0x0][0x650] ;  /* 0x0001940000067ab9 */ /* 0x000fe40000000a00 */
[----:B------:R-:W-:Y:S01]  /*7740*/  ISETP.GE.U32.AND P0, PT, R2, UR6, PT ;  /* 0x0000000602007c0c */ /* 0x000fe2000bf06070 */
[----:B------:R-:W-:Y:S02]  /*7750*/  IMAD.IADD R3, R3, 0x1, R5 ;  /* 0x0000000103037824 */ /* 0x000fe400078e0205 */
[----:B------:R-:W-:-:S03]  /*7760*/  IMAD.MOV.U32 R5, RZ, RZ, -0x1 ;  /* 0xffffffffff057424 */ /* 0x000fc600078e00ff */
[----:B------:R-:W-:-:S13]  /*7770*/  ISETP.GE.U32.AND.EX P0, PT, R3, UR7, PT, P0 ;  /* 0x0000000703007c0c */ /* 0x000fda000bf06100 */
[----:B------:R-:W-:Y:S05]  /*7780*/  @P0 BRA `(.L_x_162) ;  /* 0x0000000400600947 */ /* 0x000fea0003800000 */
[----:B------:R-:W0:Y:S01]  /*7790*/  S2R R20, SR_CTAID.X ;  /* 0x0000000000147919 */ /* 0x000e220000002500 */
[----:B------:R-:W2:Y:S01]  /*77a0*/  LDC.64 R14, c[0x0][0x628] ;  /* 0x00018a00ff0e7b82 */ /* 0x000ea20000000a00 */
[----:B------:R-:W-:Y:S01]  /*77b0*/  ULDC UR6, c[0x0][0x150] ;  /* 0x0000540000067ab9 */ /* 0x000fe20000000800 */
[----:B------:R-:W-:Y:S01]  /*77c0*/  IMAD.MOV.U32 R12, RZ, RZ, R2 ;  /* 0x000000ffff0c7224 */ /* 0x000fe200078e0002 */
[----:B------:R-:W4:Y:S01]  /*77d0*/  S2R R22, SR_CTAID.Y ;  /* 0x0000000000167919 */ /* 0x000f220000002600 */
[----:B------:R-:W-:-:S04]  /*77e0*/  IMAD.MOV.U32 R13, RZ, RZ, R3 ;  /* 0x000000ffff0d7224 */ /* 0x000fc800078e0003 */
[----:B------:R-:W1:Y:S08]  /*77f0*/  LDC R23, c[0x0][0x144] ;  /* 0x00005100ff177b82 */ /* 0x000e700000000800 */
[----:B------:R-:W1:Y:S08]  /*7800*/  LDC R16, c[0x0][0x630] ;  /* 0x00018c00ff107b82 */ /* 0x000e700000000800 */
[----:B------:R-:W1:Y:S01]  /*7810*/  LDC.64 R18, c[0x0][0x620] ;  /* 0x00018800ff127b82 */ /* 0x000e620000000a00 */
[----:B--2---:R-:W-:-:S04]  /*7820*/  ISETP.NE.U32.AND P0, PT, R14, RZ, PT ;  /* 0x000000ff0e00720c */ /* 0x004fc80003f05070 */
[----:B------:R-:W-:Y:S02]  /*7830*/  ISETP.NE.AND.EX P0, PT, R15, RZ, PT, P0 ;  /* 0x000000ff0f00720c */ /* 0x000fe40003f05300 */
[----:B0-----:R-:W-:-:S05]  /*7840*/  I2FP.F32.U32 R5, R20 ;  /* 0x0000001400057245 */ /* 0x001fca0000201000 */
[----:B------:R-:W-:-:S04]  /*7850*/  FMUL R5, R5, UR6 ;  /* 0x0000000605057c20 */ /* 0x000fc80008400000 */
[----:B------:R0:W2:Y:S02]  /*7860*/  F2I.U32.TRUNC.NTZ R21, R5 ;  /* 0x0000000500157305 */ /* 0x0000a4000020f000 */
[----:B----4-:R-:W-:Y:S05]  /*7870*/  @!P0 BRA `(.L_x_163) ;  /* 0x0000000000288947 */ /* 0x010fea0003800000 */
[----:B0-----:R-:W0:Y:S02]  /*7880*/  LDC R5, c[0x0][0x634] ;  /* 0x00018d00ff057b82 */ /* 0x001e240000000800 */
        /* <DEDUP_REMOVED lines=9> */
.L_x_163:
[-CC-:B-1----:R-:W-:Y:S01]  /*7920*/  SHF.R.U64 R17, R12, R16.reuse, R13.reuse ;  /* 0x000000100c117219 */ /* 0x182fe2000000120d */
[----:B------:R-:W1:Y:S01]  /*7930*/  LDC.64 R28, c[0x0][0x640] ;  /* 0x00019000ff1c7b82 */ /* 0x000e620000000a00 */
[----:B0-----:R-:W-:Y:S01]  /*7940*/  SHF.R.U32.HI R5, RZ, R16, R13 ;  /* 0x00000010ff057219 */ /* 0x001fe2000001160d */
[----:B--2---:R-:W-:Y:S01]  /*7950*/  IMAD.MOV R21, RZ, RZ, -R21 ;  /* 0x000000ffff157224 */ /* 0x004fe200078e0a15 */
[----:B------:R-:W-:Y:S01]  /*7960*/  IADD3 R11, P0, RZ, -R17, RZ ;  /* 0x80000011ff0b7210 */ /* 0x000fe20007f1e0ff */
[----:B------:R-:W-:Y:S02]  /*7970*/  ULDC UR6, c[0x0][0x154] ;  /* 0x0000550000067ab9 */ /* 0x000fe40000000800 */
[----:B------:R-:W-:Y:S02]  /*7980*/  IMAD R23, R23, R21, R20 ;  /* 0x0000001517177224 */ /* 0x000fe400078e0214 */
[----:B------:R-:W0:Y:S01]  /*7990*/  LDC R12, c[0x0][0x618] ;  /* 0x00018600ff0c7b82 */ /* 0x000e220000000800 */
[----:B------:R-:W-:-:S02]  /*79a0*/  IMAD.X R5, RZ, RZ, ~R5, P0 ;  /* 0x000000ffff057224 */ /* 0x000fc400000e0e05 */
[----:B------:R-:W-:-:S04]  /*79b0*/  IMAD.WIDE.U32 R6, R11, R18, R2 ;  /* 0x000000120b067225 */ /* 0x000fc800078e0002 */
[----:B------:R-:W-:Y:S01]  /*79c0*/  IMAD R10, R5, R18, RZ ;  /* 0x00000012050a7224 */ /* 0x000fe200078e02ff */
[----:B------:R-:W2:Y:S03]  /*79d0*/  LDC R24, c[0x0][0x608] ;  /* 0x00018200ff187b82 */ /* 0x000ea60000000800 */
[----:B------:R-:W-:Y:S02]  /*79e0*/  IMAD R5, R11, R19, R10 ;  /* 0x000000130b057224 */ /* 0x000fe400078e020a */
[----:B------:R-:W-:Y:S02]  /*79f0*/  IMAD.MOV.U32 R11, RZ, RZ, 0x1 ;  /* 0x00000001ff0b7424 */ /* 0x000fe400078e00ff */
[----:B------:R-:W-:Y:S01]  /*7a00*/  IMAD.IADD R5, R7, 0x1, R5 ;  /* 0x0000000107057824 */ /* 0x000fe200078e0205 */
[----:B---3--:R-:W3:Y:S01]  /*7a10*/  LDC R26, c[0x0][0x658] ;  /* 0x00019600ff1a7b82 */ /* 0x008ee20000000800 */
[----:B------:R-:W-:-:S02]  /*7a20*/  I2FP.F32.U32 R7, R22 ;  /* 0x0000001600077245 */ /* 0x000fc40000201000 */
[----:B-1----:R-:W-:-:S03]  /*7a30*/  ISETP.NE.U32.AND P0, PT, R28, RZ, PT ;  /* 0x000000ff1c00720c */ /* 0x002fc60003f05070 */
[----:B------:R-:W-:Y:S01]  /*7a40*/  FMUL R10, R7, UR6 ;  /* 0x00000006070a7c20 */ /* 0x000fe20008400000 */
[----:B------:R-:W-:Y:S01]  /*7a50*/  ISETP.NE.AND.EX P0, PT, R29, RZ, PT, P0 ;  /* 0x000000ff1d00720c */ /* 0x000fe20003f05300 */
[----:B------:R-:W1:Y:S01]  /*7a60*/  LDC R21, c[0x0][0x148] ;  /* 0x00005200ff157b82 */ /* 0x000e620000000800 */
[-CC-:B0-----:R-:W-:Y:S01]  /*7a70*/  SHF.R.U64 R16, R6, R12.reuse, R5.reuse ;  /* 0x0000000c06107219 */ /* 0x181fe20000001205 */
[----:B------:R0:W4:Y:S01]  /*7a80*/  F2I.U32.TRUNC.NTZ R18, R10 ;  /* 0x0000000a00127305 */ /* 0x000122000020f000 */
[----:B------:R-:W-:Y:S01]  /*7a90*/  SHF.R.U32.HI R5, RZ, R12, R5 ;  /* 0x0000000cff057219 */ /* 0x000fe20000011605 */
[----:B------:R-:W-:-:S04]  /*7aa0*/  IMAD.MOV.U32 R7, RZ, RZ, -0x1 ;  /* 0xffffffffff077424 */ /* 0x000fc800078e00ff */
[----:B------:R-:W0:Y:S01]  /*7ab0*/  LDC R20, c[0x0][0x600] ;  /* 0x00018000ff147b82 */ /* 0x000e220000000800 */
[-CC-:B--2---:R-:W-:Y:S02]  /*7ac0*/  SHF.R.U64 R14, R16, R24.reuse, R5.reuse ;  /* 0x00000018100e7219 */ /* 0x184fe40000001205 */
[----:B------:R-:W-:-:S05]  /*7ad0*/  SHF.R.U32.HI R5, RZ, R24, R5 ;  /* 0x00000018ff057219 */ /* 0x000fca0000011605 */
[----:B------:R-:W2:Y:S01]  /*7ae0*/  LDC R27, c[0x0][0x648] ;  /* 0x00019200ff1b7b82 */ /* 0x000ea20000000800 */
[-C--:B---3--:R-:W-:Y:S02]  /*7af0*/  SHF.L.U32 R6, R7, R26.reuse, RZ ;  /* 0x0000001a07067219 */ /* 0x088fe400000006ff */
[-CC-:B------:R-:W-:Y:S02]  /*7b00*/  SHF.R.U64 R19, R14, R26.reuse, R5.reuse ;  /* 0x0000001a0e137219 */ /* 0x180fe40000001205 */
[----:B------:R-:W-:Y:S02]  /*7b10*/  SHF.R.U32.HI R7, RZ, R26, R5 ;  /* 0x0000001aff077219 */ /* 0x000fe40000011605 */
[----:B------:R-:W-:Y:S01]  /*7b20*/  LOP3.LUT R25, RZ, R6, RZ, 0x33, !PT ;  /* 0x00000006ff197212 */ /* 0x000fe200078e33ff */
[----:B------:R-:W3:Y:S01]  /*7b30*/  LDC R30, c[0x0][0x638] ;  /* 0x00018e00ff1e7b82 */ /* 0x000ee20000000800 */
[----:B------:R-:W-:Y:S01]  /*7b40*/  SHF.L.U32 R26, R11, R26, RZ ;  /* 0x0000001a0b1a7219 */ /* 0x000fe200000006ff */
[----:B------:R-:W-:-:S06]  /*7b50*/  IMAD.MOV.U32 R6, RZ, RZ, R19 ;  /* 0x000000ffff067224 */ /* 0x000fcc00078e0013 */
[----:B------:R-:W0:Y:S01]  /*7b60*/  LDC R31, c[0x0][0x610] ;  /* 0x00018400ff1f7b82 */ /* 0x000e220000000800 */
[----:B----4-:R-:W-:Y:S05]  /*7b70*/  @!P0 BRA `(.L_x_164) ;  /* 0x0000000000288947 */ /* 0x010fea0003800000 */
[----:B------:R-:W4:Y:S02]  /*7b80*/  LDC R6, c[0x0][0x64c] ;  /* 0x00019300ff067b82 */ /* 0x000f240000000800 */
[----:B----4-:R-:W-:-:S05]  /*7b90*/  IADD3 R5, P0, R19, R6, RZ ;  /* 0x0000000613057210 */ /* 0x010fca0007f1e0ff */
[----:B------:R-:W-:-:S04]  /*7ba0*/  IMAD.X R15, RZ, RZ, R7, P0 ;  /* 0x000000ffff0f7224 */ /* 0x000fc800000e0607 */
[----:B------:R-:W-:-:S04]  /*7bb0*/  IMAD.WIDE.U32 R6, R15, R28, RZ ;  /* 0x0000001c0f067225 */ /* 0x000fc800078e00ff */
[----:B0-----:R-:W-:-:S04]  /*7bc0*/  IMAD.WIDE.U32 R10, P0, R5, R29, R6 ;  /* 0x0000001d050a7225 */ /* 0x001fc80007800006 */
[----:B------:R-:W-:-:S04]  /*7bd0*/  IMAD.WIDE.U32 R6, R5, R28, RZ ;  /* 0x0000001c05067225 */ /* 0x000fc800078e00ff */
[----:B------:R-:W-:Y:S01]  /*7be0*/  IMAD.X R13, RZ, RZ, RZ, P0 ;  /* 0x000000ffff0d7224 */ /* 0x000fe200000e06ff */
[----:B------:R-:W-:Y:S01]  /*7bf0*/  IADD3 RZ, P0, R7, R10, RZ ;  /* 0x0000000a07ff7210 */ /* 0x000fe20007f1e0ff */
[----:B------:R-:W-:-:S04]  /*7c00*/  IMAD.MOV.U32 R12, RZ, RZ, R11 ;  /* 0x000000ffff0c7224 */ /* 0x000fc800078e000b */
[----:B------:R-:W-:-:S08]  /*7c10*/  IMAD.WIDE.U32.X R6, R15, R29, R12, P0 ;  /* 0x0000001d0f067225 */ /* 0x000fd000000e040c */
.L_x_164:
[----:B--2---:R-:W-:Y:S01]  /*7c20*/  SHF.R.U64 R5, R6, R27, R7 ;  /* 0x0000001b06057219 */ /* 0x004fe20000001207 */
[----:B0-----:R-:W-:Y:S01]  /*7c30*/  VIADD R7, R20, 0xffffffff ;  /* 0xffffffff14077836 */ /* 0x001fe20000000000 */
[----:B------:R-:W-:Y:S01]  /*7c40*/  LOP3.LUT R28, R14, R25, RZ, 0xc0, !PT ;  /* 0x000000190e1c7212 */ /* 0x000fe200078ec0ff */
[----:B------:R-:W-:Y:S02]  /*7c50*/  IMAD.MOV R18, RZ, RZ, -R18 ;  /* 0x000000ffff127224 */ /* 0x000fe400078e0a12 */
[----:B------:R-:W-:Y:S01]  /*7c60*/  IMAD.MOV R6, RZ, RZ, -R5 ;  /* 0x000000ffff067224 */ /* 0x000fe200078e0a05 */
[----:B------:R-:W-:Y:S01]  /*7c70*/  LOP3.LUT R16, R16, R7, RZ, 0xc0, !PT ;  /* 0x0000000710107212 */ /* 0x000fe200078ec0ff */
[----:B------:R-:W-:Y:S02]  /*7c80*/  IMAD R28, R26, R5, R28 ;  /* 0x000000051a1c7224 */ /* 0x000fe400078e021c */
[----:B-1----:R-:W-:Y:S02]  /*7c90*/  @P2 IMAD R23, R21, R18, R22 ;  /* 0x0000001215172224 */ /* 0x002fe400078e0216 */
[----:B---3--:R-:W-:-:S02]  /*7ca0*/  IMAD R5, R6, R30, R19 ;  /* 0x0000001e06057224 */ /* 0x008fc400078e0213 */
[----:B------:R-:W-:Y:S02]  /*7cb0*/  IMAD R28, R28, R31, R23 ;  /* 0x0000001f1c1c7224 */ /* 0x000fe400078e0217 */
[----:B------:R-:W-:Y:S02]  /*7cc0*/  IMAD R5, R5, R20, R16 ;  /* 0x0000001405057224 */ /* 0x000fe400078e0210 */
[----:B------:R-:W-:-:S03]  /*7cd0*/  IMAD.MOV.U32 R6, RZ, RZ, 0x1 ;  /* 0x00000001ff067424 */ /* 0x000fc600078e00ff */
[----:B------:R-:W-:Y:S02]  /*7ce0*/  SEL R7, R5, R28, !P2 ;  /* 0x0000001c05077207 */ /* 0x000fe40005000000 */
[----:B------:R-:W-:Y:S01]  /*7cf0*/  SEL R28, R28, R5, !P2 ;  /* 0x000000051c1c7207 */ /* 0x000fe20005000000 */
[----:B------:R-:W-:-:S07]  /*7d00*/  IMAD.MOV.U32 R5, RZ, RZ, R17 ;  /* 0x000000ffff057224 */ /* 0x000fce00078e0011 */
.L_x_162:
[----:B------:R-:W-:Y:S01]  /*7d10*/  LOP3.LUT P0, RZ, R6, 0xff, RZ, 0xc0, !PT ;  /* 0x000000ff06ff7812 */ /* 0x000fe2000780c0ff */
[----:B------:R-:W-:-:S12]  /*7d20*/  IMAD.MOV.U32 R6, RZ, RZ, R28 ;  /* 0x000000ffff067224 */ /* 0x000fd800078e001c */
[----:B------:R-:W-:Y:S05]  /*7d30*/  @P0 BRA `(.L_x_165) ;  /* 0xffffff9000900947 */ /* 0x000fea000383ffff */
[----:B------:R-:W-:Y:S05]  /*7d40*/  EXIT ;  /* 0x000000000000794d */ /* 0x000fea0003800000 */
.L_x_3:
[----:B0-----:R-:W-:Y:S01]  /*7d50*/  ULDC.64 UR4, c[0x0][0x650] ;  /* 0x0001940000047ab9 */ /* 0x001fe20000000a00 */
        /* <DEDUP_REMOVED lines=25> */
.L_x_167:
[--C-:B------:R-:W-:Y:S01]  /*7ef0*/  SHF.R.U64 R16, R14, R18, R15.reuse ;  /* 0x000000120e107219 */ /* 0x100fe2000000120f */
[----:B------:R-:W0:Y:S01]  /*7f00*/  LDC R22, c[0x0][0x618] ;  /* 0x00018600ff167b82 */ /* 0x000e220000000800 */
[----:B------:R-:W-:Y:S01]  /*7f10*/  I2FP.F32.U32 R7, R8 ;  /* 0x0000000800077245 */ /* 0x000fe20000201000 */
[----:B------:R-:W-:Y:S01]  /*7f20*/  ULDC UR4, c[0x0][0x150] ;  /* 0x0000540000047ab9 */ /* 0x000fe20000000800 */
[----:B------:R-:W-:Y:S02]  /*7f30*/  SHF.R.U32.HI R6, RZ, R18, R15 ;  /* 0x00000012ff067219 */ /* 0x000fe4000001160f */
[----:B------:R-:W-:Y:S01]  /*7f40*/  IADD3 R9, P0, RZ, -R16, RZ ;  /* 0x80000010ff097210 */ /* 0x000fe20007f1e0ff */
[----:B------:R-:W-:Y:S01]  /*7f50*/  FMUL R13, R7, UR4 ;  /* 0x00000004070d7c20 */ /* 0x000fe20008400000 */
[----:B------:R-:W-:Y:S01]  /*7f60*/  ULDC UR4, c[0x0][0x154] ;  /* 0x0000550000047ab9 */ /* 0x000fe20000000800 */
[----:B------:R-:W1:Y:S02]  /*7f70*/  LDC.64 R24, c[0x0][0x640] ;  /* 0x00019000ff187b82 */ /* 0x000e640000000a00 */
[----:B------:R-:W-:-:S02]  /*7f80*/  IMAD.X R11, RZ, RZ, ~R6, P0 ;  /* 0x000000ffff0b7224 */ /* 0x000fc400000e0e06 */
[----:B------:R-:W2:Y:S01]  /*7f90*/  F2I.U32.TRUNC.NTZ R13, R13 ;  /* 0x0000000d000d7305 */ /* 0x000ea2000020f000 */
[----:B------:R-:W-:-:S03]  /*7fa0*/  IMAD.WIDE.U32 R6, R9, R20, R2 ;  /* 0x0000001409067225 */ /* 0x000fc600078e0002 */
[----:B------:R-:W3:Y:S01]  /*7fb0*/  LDC R15, c[0x0][0x144] ;  /* 0x00005100ff0f7b82 */ /* 0x000ee20000000800 */
[----:B------:R-:W-:-:S04]  /*7fc0*/  IMAD R12, R11, R20, RZ ;  /* 0x000000140b0c7224 */ /* 0x000fc800078e02ff */
[----:B------:R-:W-:Y:S02]  /*7fd0*/  IMAD R9, R9, R21, R12 ;  /* 0x0000001509097224 */ /* 0x000fe400078e020c */
[----:B------:R-:W-:Y:S01]  /*7fe0*/  IMAD.MOV.U32 R12, RZ, RZ, -0x1 ;  /* 0xffffffffff0c7424 */ /* 0x000fe200078e00ff */
[----:B------:R-:W4:Y:S01]  /*7ff0*/  LDC R18, c[0x0][0x608] ;  /* 0x00018200ff127b82 */ /* 0x000f220000000800 */
[----:B------:R-:W-:Y:S01]  /*8000*/  IMAD.IADD R7, R7, 0x1, R9 ;  /* 0x0000000107077824 */ /* 0x000fe200078e0209 */
[----:B------:R-:W-:-:S04]  /*8010*/  I2FP.F32.U32 R9, R10 ;  /* 0x0000000a00097245 */ /* 0x000fc80000201000 */
[-C--:B0-----:R-:W-:Y:S01]  /*8020*/  SHF.R.U64 R14, R6, R22.reuse, R7 ;  /* 0x00000016060e7219 */ /* 0x081fe20000001207 */
[----:B--2---:R-:W-:Y:S01]  /*8030*/  IMAD.MOV R6, RZ, RZ, -R13 ;  /* 0x000000ffff067224 */ /* 0x004fe200078e0a0d */
[----:B------:R-:W0:Y:S01]  /*8040*/  LDC R11, c[0x0][0x658] ;  /* 0x00019600ff0b7b82 */ /* 0x000e220000000800 */
[----:B-1----:R-:W-:Y:S01]  /*8050*/  ISETP.NE.U32.AND P0, PT, R24, RZ, PT ;  /* 0x000000ff1800720c */ /* 0x002fe20003f05070 */
[----:B------:R-:W-:Y:S01]  /*8060*/  FMUL R9, R9, UR4 ;  /* 0x0000000409097c20 */ /* 0x000fe20008400000 */
[----:B------:R-:W-:Y:S02]  /*8070*/  SHF.R.U32.HI R7, RZ, R22, R7 ;  /* 0x00000016ff077219 */ /* 0x000fe40000011607 */
[----:B------:R-:W-:-:S03]  /*8080*/  ISETP.NE.AND.EX P0, PT, R25, RZ, PT, P0 ;  /* 0x000000ff1900720c */ /* 0x000fc60003f05300 */
[----:B------:R-:W1:Y:S01]  /*8090*/  LDC R21, c[0x0][0x148] ;  /* 0x00005200ff157b82 */ /* 0x000e620000000800 */
[----:B---3--:R-:W-:Y:S02]  /*80a0*/  IMAD R22, R15, R6, R8 ;  /* 0x000000060f167224 */ /* 0x008fe400078e0208 */
[----:B------:R-:W-:-:S05]  /*80b0*/  IMAD.MOV.U32 R8, RZ, RZ, 0x1 ;  /* 0x00000001ff087424 */ /* 0x000fca00078e00ff */
[----:B------:R-:W2:Y:S01]  /*80c0*/  LDC R20, c[0x0][0x600] ;  /* 0x00018000ff147b82 */ /* 0x000ea20000000800 */
[-CC-:B----4-:R-:W-:Y:S02]  /*80d0*/  SHF.R.U64 R17, R14, R18.reuse, R7.reuse ;  /* 0x000000120e117219 */ /* 0x190fe40000001207 */
[----:B------:R-:W-:Y:S02]  /*80e0*/  SHF.R.U32.HI R6, RZ, R18, R7 ;  /* 0x00000012ff067219 */ /* 0x000fe40000011607 */
[----:B------:R3:W4:Y:S03]  /*80f0*/  F2I.U32.TRUNC.NTZ R18, R9 ;  /* 0x0000000900127305 */ /* 0x000726000020f000 */
[----:B------:R-:W1:Y:S01]  /*8100*/  LDC R23, c[0x0][0x648] ;  /* 0x00019200ff177b82 */ /* 0x000e620000000800 */
[-C--:B0-----:R-:W-:Y:S02]  /*8110*/  SHF.R.U64 R19, R17, R11.reuse, R6 ;  /* 0x0000000b11137219 */ /* 0x081fe40000001206 */
[----:B------:R-:W-:-:S02]  /*8120*/  SHF.L.U32 R12, R12, R11, RZ ;  /* 0x0000000b0c0c7219 */ /* 0x000fc400000006ff */
[-C--:B------:R-:W-:Y:S01]  /*8130*/  SHF.R.U32.HI R7, RZ, R11.reuse, R6 ;  /* 0x0000000bff077219 */ /* 0x080fe20000011606 */
[----:B------:R-:W-:Y:S01]  /*8140*/  IMAD.MOV.U32 R6, RZ, RZ, R19 ;  /* 0x000000ffff067224 */ /* 0x000fe200078e0013 */
[----:B------:R-:W-:Y:S01]  /*8150*/  SHF.L.U32 R27, R8, R11, RZ ;  /* 0x0000000b081b7219 */ /* 0x000fe200000006ff */
[----:B------:R-:W0:Y:S01]  /*8160*/  LDC R26, c[0x0][0x638] ;  /* 0x00018e00ff1a7b82 */ /* 0x000e220000000800 */
[----:B------:R-:W-:-:S07]  /*8170*/  LOP3.LUT R28, RZ, R12, RZ, 0x33, !PT ;  /* 0x0000000cff1c7212 */ /* 0x000fce00078e33ff */
[----:B------:R-:W0:Y:S01]  /*8180*/  LDC R29, c[0x0][0x610] ;  /* 0x00018400ff1d7b82 */ /* 0x000e220000000800 */
[----:B---34-:R-:W-:Y:S05]  /*8190*/  @!P0 BRA `(.L_x_168) ;  /* 0x0000000000288947 */ /* 0x018fea0003800000 */
        /* <DEDUP_REMOVED lines=10> */
.L_x_168:
[----:B-1----:R-:W-:Y:S01]  /*8240*/  SHF.R.U64 R7, R6, R23, R7 ;  /* 0x0000001706077219 */ /* 0x002fe20000001207 */
[----:B--2---:R-:W-:Y:S01]  /*8250*/  VIADD R9, R20, 0xffffffff ;  /* 0xffffffff14097836 */ /* 0x004fe20000000000 */
[----:B------:R-:W-:Y:S01]  /*8260*/  LOP3.LUT R6, R17, R28, RZ, 0xc0, !PT ;  /* 0x0000001c11067212 */ /* 0x000fe200078ec0ff */
[----:B------:R-:W-:Y:S02]  /*8270*/  IMAD.MOV R18, RZ, RZ, -R18 ;  /* 0x000000ffff127224 */ /* 0x000fe400078e0a12 */
[----:B------:R-:W-:Y:S02]  /*8280*/  IMAD.MOV R8, RZ, RZ, -R7 ;  /* 0x000000ffff087224 */ /* 0x000fe400078e0a07 */
[----:B------:R-:W-:Y:S01]  /*8290*/  IMAD R11, R27, R7, R6 ;  /* 0x000000071b0b7224 */ /* 0x000fe200078e0206 */
[----:B------:R-:W-:Y:S01]  /*82a0*/  LOP3.LUT R7, R14, R9, RZ, 0xc0, !PT ;  /* 0x000000090e077212 */ /* 0x000fe200078ec0ff */
[----:B------:R-:W-:Y:S02]  /*82b0*/  @P2 IMAD R22, R21, R18, R10 ;  /* 0x0000001215162224 */ /* 0x000fe400078e020a */
[----:B0-----:R-:W-:-:S02]  /*82c0*/  IMAD R6, R8, R26, R19 ;  /* 0x0000001a08067224 */ /* 0x001fc400078e0213 */
[----:B------:R-:W-:Y:S02]  /*82d0*/  IMAD R11, R11, R29, R22 ;  /* 0x0000001d0b0b7224 */ /* 0x000fe400078e0216 */
[----:B------:R-:W-:Y:S02]  /*82e0*/  IMAD R6, R6, R20, R7 ;  /* 0x0000001406067224 */ /* 0x000fe400078e0207 */
[----:B------:R-:W-:-:S03]  /*82f0*/  IMAD.MOV.U32 R8, RZ, RZ, 0x1 ;  /* 0x00000001ff087424 */ /* 0x000fc600078e00ff */
[----:B------:R-:W-:Y:S02]  /*8300*/  SEL R14, R6, R11, !P2 ;  /* 0x0000000b060e7207 */ /* 0x000fe40005000000 */
[----:B------:R-:W-:Y:S01]  /*8310*/  SEL R11, R11, R6, !P2 ;  /* 0x000000060b0b7207 */ /* 0x000fe20005000000 */
[----:B------:R-:W-:Y:S01]  /*8320*/  IMAD.MOV.U32 R6, RZ, RZ, R16 ;  /* 0x000000ffff067224 */ /* 0x000fe200078e0010 */
[----:B------:R-:W-:-:S07]  /*8330*/  PRMT R7, R8, 0x7610, R7 ;  /* 0x0000761008077816 */ /* 0x000fce0000000007 */
.L_x_166:
[----:B------:R-:W-:-:S08]  /*8340*/  NOP ;  /* 0x0000000000007918 */ /* 0x000fd00000000000 */
[----:B------:R-:W0:-:S00]  /*8350*/  USETMAXREG.DEALLOC.CTAPOOL 0x28 ;  /* 0x00000028000079c8 */ /* 0x000e0000080e0500 */
[----:B0-----:R-:W-:-:S13]  /*8360*/  ISETP.NE.AND P0, PT, R5, RZ, PT ;  /* 0x000000ff0500720c */ /* 0x001fda0003f05270 */
[----:B------:R-:W-:Y:S05]  /*8370*/  @P0 EXIT ;  /* 0x000000000000094d */ /* 0x000fea0003800000 */
[----:B------:R-:W-:Y:S01]  /*8380*/  LOP3.LUT P0, RZ, R7, 0xff, RZ, 0xc0, !PT ;  /* 0x000000ff07ff7812 */ /* 0x000fe2000780c0ff */
[----:B------:R-:W-:Y:S02]  /*8390*/  IMAD.MOV.U32 R5, RZ, RZ, 0x1 ;  /* 0x00000001ff057424 */ /* 0x000fe400078e00ff */
[----:B------:R-:W-:-:S10]  /*83a0*/  IMAD.MOV.U32 R13, RZ, RZ, RZ ;  /* 0x000000ffff0d7224 */ /* 0x000fd400078e00ff */
[----:B------:R-:W-:Y:S05]  /*83b0*/  @!P0 BRA `(.L_x_169) ;  /* 0x0000000c00308947 */ /* 0x000fea0003800000 */
[----:B------:R-:W0:Y:S01]  /*83c0*/  LDC R5, c[0x0][0x28c] ;  /* 0x0000a300ff057b82 */ /* 0x000e220000000800 */
[----:B------:R-:W-:Y:S01]  /*83d0*/  ULDC UR5, c[0x0][0x600] ;  /* 0x0001800000057ab9 */ /* 0x000fe20000000800 */
[----:B------:R-:W-:Y:S01]  /*83e0*/  ULDC UR4, c[0x0][0xc] ;  /* 0x0000030000047ab9 */ /* 0x000fe20000000800 */
[----:B------:R-:W-:Y:S01]  /*83f0*/  UIADD3 UR16, UR5, -0x1, URZ ;  /* 0xffffffff05107890 */ /* 0x000fe2000fffe03f */
[C---:B------:R-:W-:Y:S01]  /*8400*/  LOP3.LUT P3, RZ, R0.reuse, 0x7f, RZ, 0xc0, !PT ;  /* 0x0000007f00ff7812 */ /* 0x040fe2000786c0ff */
[----:B------:R-:W-:Y:S01]  /*8410*/  ULDC UR6, c[0x0][0x658] ;  /* 0x0001960000067ab9 */ /* 0x000fe20000000800 */
[----:B------:R-:W-:Y:S01]  /*8420*/  ULDC UR5, c[0x0][0x10] ;  /* 0x0000040000057ab9 */ /* 0x000fe20000000800 */
[----:B------:R-:W-:Y:S01]  /*8430*/  UMOV UR7, 0xffffffff ;  /* 0xffffffff00077882 */ /* 0x000fe20000000000 */
[----:B------:R-:W-:Y:S01]  /*8440*/  UMOV UR8, 0x1 ;  /* 0x0000000100087882 */ /* 0x000fe20000000000 */
[----:B------:R-:W-:Y:S01]  /*8450*/  UIMAD.WIDE.U32 UR4, UR4, UR5, URZ ;  /* 0x00000005040472a5 */ /* 0x000fe2000f8e003f */
[----:B------:R-:W-:Y:S01]  /*8460*/  LOP3.LUT P0, RZ, R0, 0x1f, RZ, 0xc0, !PT ;  /* 0x0000001f00ff7812 */ /* 0x000fe2000780c0ff */
[----:B------:R-:W-:Y:S01]  /*8470*/  USHF.L.U32 UR7, UR7, UR6, URZ ;  /* 0x0000000607077299 */ /* 0x000fe2000800063f */
[----:B------:R-:W-:Y:S01]  /*8480*/  BSSY B0, `(.L_x_169) ;  /* 0x00000bf000007945 */ /* 0x000fe20003800000 */
[----:B------:R-:W-:Y:S01]  /*8490*/  USHF.L.U32 UR18, UR8, UR6, URZ ;  /* 0x0000000608127299 */ /* 0x000fe2000800063f */
[----:B------:R-:W-:Y:S01]  /*84a0*/  IMAD.MOV.U32 R15, RZ, RZ, 0x1 ;  /* 0x00000001ff0f7424 */ /* 0x000fe200078e00ff */
[----:B------:R-:W-:Y:S01]  /*84b0*/  LOP3.LUT R16, R4, 0x2, RZ, 0xfc, !PT ;  /* 0x0000000204107812 */ /* 0x000fe200078efcff */
[----:B------:R-:W-:Y:S01]  /*84c0*/  ULDC UR6, c[0x0][0x14] ;  /* 0x0000050000067ab9 */ /* 0x000fe20000000800 */
[----:B------:R-:W-:Y:S01]  /*84d0*/  PLOP3.LUT P0, PT, P0, P3, PT, 0x8a, 0x0 ;  /* 0x000000000000781c */ /* 0x000fe20000707172 */
[----:B------:R-:W-:Y:S01]  /*84e0*/  UIMAD.WIDE.U32 UR20, UR4, UR6, URZ ;  /* 0x00000006041472a5 */ /* 0x000fe2000f8e003f */
[----:B------:R-:W-:Y:S01]  /*84f0*/  IMAD.MOV.U32 R13, RZ, RZ, RZ ;  /* 0x000000ffff0d7224 */ /* 0x000fe200078e00ff */
[----:B------:R-:W-:-:S02]  /*8500*/  UIMAD UR13, UR5, UR6, URZ ;  /* 0x00000006050d72a4 */ /* 0x000fc4000f8e023f */
[----:B------:R-:W-:Y:S01]  /*8510*/  ULOP3.LUT UR17, URZ, UR7, URZ, 0x33, !UPT ;  /* 0x000000073f117292 */ /* 0x000fe2000f8e333f */
[----:B0-----:R-:W-:Y:S01]  /*8520*/  VIADD R5, R5, 0x7f ;  /* 0x0000007f05057836 */ /* 0x001fe20000000000 */
[----:B------:R-:W-:Y:S01]  /*8530*/  UIADD3 UR13, UR21, UR13, URZ ;  /* 0x0000000d150d7290 */ /* 0x000fe2000fffe03f */
[----:B------:R-:W-:-:S03]  /*8540*/  ULDC.64 UR22, c[0x0][0x198] ;  /* 0x0000660000167ab9 */ /* 0x000fc60000000a00 */
[----:B------:R-:W-:-:S04]  /*8550*/  SHF.R.S32.HI R8, RZ, 0x1f, R5 ;  /* 0x0000001fff087819 */ /* 0x000fc80000011405 */
[----:B------:R-:W-:Y:S01]  /*8560*/  LEA.HI R8, R8, R5, RZ, 0x7 ;  /* 0x0000000508087211 */ /* 0x000fe200078f38ff */
[----:B------:R-:W-:-:S03]  /*8570*/  IMAD.MOV.U32 R5, RZ, RZ, 0x1 ;  /* 0x00000001ff057424 */ /* 0x000fc600078e00ff */
[----:B------:R-:W-:-:S05]  /*8580*/  SHF.R.S32.HI R12, RZ, 0x7, R8 ;  /* 0x00000007ff0c7819 */ /* 0x000fca0000011408 */
[----:B------:R-:W-:-:S07]  /*8590*/  VIADD R0, R12, 0x1 ;  /* 0x000000010c007836 */ /* 0x000fce0000000000 */
.L_x_181:
[----:B------:R-:W-:-:S03]  /*85a0*/  UMOV UR4, 0xffffffff ;  /* 0xffffffff00047882 */ /* 0x000fc60000000000 */
[----:B------:R-:W-:Y:S05]  /*85b0*/  BRA.DIV UR4, `(.L_x_170) ;  /* 0x00000012040c7947 */ /* 0x000fea000b800000 */
[----:B------:R-:W-:-:S13]  /*85c0*/  ELECT P1, URZ, PT ;  /* 0x00000000003f782f */ /* 0x000fda0003820000 */
.L_x_195:
[----:B------:R-:W0:Y:S01]  /*85d0*/  LDC R7, c[0x0][0x28c] ;  /* 0x0000a300ff077b82 */ /* 0x000e220000000800 */
[----:B------:R-:W-:Y:S01]  /*85e0*/  BSSY B1, `(.L_x_171) ;  /* 0x0000035000017945 */ /* 0x000fe20003800000 */
[----:B0-----:R-:W-:-:S13]  /*85f0*/  ISETP.LT.OR P1, PT, R7, 0x1, !P1 ;  /* 0x000000010700780c */ /* 0x001fda0004f21670 */
[----:B------:R-:W-:Y:S05]  /*8600*/  @P1 BRA `(.L_x_172) ;  /* 0x0000000000c81947 */ /* 0x000fea0003800000 */
[----:B------:R-:W-:Y:S02]  /*8610*/  IMAD.SHL.U32 R14, R14, 0x80, RZ ;  /* 0x000000800e0e7824 */ /* 0x000fe400078e00ff */
[----:B------:R-:W-:Y:S02]  /*8620*/  IMAD.SHL.U32 R17, R11, 0x80, RZ ;  /* 0x000000800b117824 */ /* 0x000fe400078e00ff */
[----:B------:R-:W-:Y:S02]  /*8630*/  IMAD.MOV.U32 R20, RZ, RZ, RZ ;  /* 0x000000ffff147224 */ /* 0x000fe400078e00ff */
[----:B------:R-:W-:Y:S02]  /*8640*/  IMAD.MOV.U32 R7, RZ, RZ, R0 ;  /* 0x000000ffff077224 */ /* 0x000fe400078e0000 */
[----:B------:R-:W-:Y:S02]  /*8650*/  IMAD.MOV.U32 R8, RZ, RZ, R5 ;  /* 0x000000ffff087224 */ /* 0x000fe400078e0005 */
[----:B------:R-:W-:-:S07]  /*8660*/  IMAD.MOV.U32 R9, RZ, RZ, R13 ;  /* 0x000000ffff097224 */ /* 0x000fce00078e000d */
.L_x_176:
[----:B------:R-:W0:Y:S01]  /*8670*/  S2R R11, SR_CgaCtaId ;  /* 0x00000000000b7919 */ /* 0x000e220000008800 */
[----:B------:R-:W-:-:S04]  /*8680*/  MOV R10, 0x400 ;  /* 0x00000400000a7802 */ /* 0x000fc80000000f00 */
[----:B0-----:R-:W-:Y:S02]  /*8690*/  LEA R18, R11, R10, 0x18 ;  /* 0x0000000a0b127211 */ /* 0x001fe400078ec0ff */
[----:B------:R-:W-:Y:S01]  /*86a0*/  SHF.L.U32 R10, R8, 0x1f, RZ ;  /* 0x0000001f080a7819 */ /* 0x000fe200000006ff */
[----:B------:R-:W0:Y:S02]  /*86b0*/  @!P3 LDC R11, c[0x0][0x500] ;  /* 0x00014000ff0bbb82 */ /* 0x000e240000000800 */
[----:B------:R-:W-:-:S04]  /*86c0*/  IMAD R19, R9, 0x8, R18 ;  /* 0x0000000809137824 */ /* 0x000fc800078e0212 */
[----:B------:R-:W1:Y:S02]  /*86d0*/  SYNCS.PHASECHK.TRANS64.TRYWAIT P1, [R19+URZ+0x38], R10 ;  /* 0x0000380a130075a7 */ /* 0x000e64000802017f */
[----:B-1----:R-:W-:Y:S05]  /*86e0*/  @!P1 BRA `(.L_x_173) ;  /* 0x0000000c00e09947 */ /* 0x002fea0003800000 */
.L_x_196:
[----:B-1----:R-:W-:Y:S01]  /*86f0*/  PRMT R10, R16, 0x9910, RZ ;  /* 0x00009910100a7816 */ /* 0x002fe200000000ff */
[----:B0-----:R0:W-:Y:S03]  /*8700*/  @!P3 SYNCS.ARRIVE.TRANS64 RZ, [R19+URZ], R11 ;  /* 0x0000000b13ffb9a7 */ /* 0x0011e6000800003f */
[----:B------:R-:W-:-:S13]  /*8710*/  ISETP.NE.AND P1, PT, R10, 0x2, PT ;  /* 0x000000020a00780c */ /* 0x000fda0003f25270 */
[----:B0-----:R-:W-:Y:S05]  /*8720*/  @P1 BRA `(.L_x_174) ;  /* 0x0000000000041947 */ /* 0x001fea0003800000 */
[----:B------:R-:W-:Y:S01]  /*8730*/  BPT.TRAP 0x1 ;  /* 0x000000040000795c */ /* 0x000fe20000300000 */
.L_x_174:
[----:B------:R-:W-:Y:S05]  /*8740*/  @P0 BRA `(.L_x_175) ;  /* 0x0000000000040947 */ /* 0x000fea0003800000 */
[----:B------:R-:W-:Y:S01]  /*8750*/  BPT.TRAP 0x1 ;  /* 0x000000040000795c */ /* 0x000fe20000300000 */
.L_x_175:
[----:B------:R-:W-:Y:S01]  /*8760*/  IMAD R18, R9, 0x4000, R18 ;  /* 0x0000400009127824 */ /* 0x000fe200078e0212 */
[----:B------:R-:W-:Y:S01]  /*8770*/  R2UR UR9, R19 ;  /* 0x00000000130972ca */ /* 0x000fe200000e0000 */
[----:B------:R-:W-:Y:S01]  /*8780*/  VIADD R7, R7, 0xffffffff ;  /* 0xffffffff07077836 */ /* 0x000fe20000000000 */
[----:B------:R-:W-:Y:S01]  /*8790*/  UIADD3 UR4, UP0, UR22, 0xf0, URZ ;  /* 0x000000f016047890 */ /* 0x000fe2000ff1e03f */
[----:B------:R-:W-:Y:S01]  /*87a0*/  R2UR UR11, R17 ;  /* 0x00000000110b72ca */ /* 0x000fe200000e0000 */
[----:B------:R-:W-:Y:S01]  /*87b0*/  UIADD3 UR24, UP1, UR22, 0x1f0, URZ ;  /* 0x000001f016187890 */ /* 0x000fe2000ff3e03f */
[----:B------:R-:W-:Y:S01]  /*87c0*/  R2UR UR8, R18 ;  /* 0x00000000120872ca */ /* 0x000fe200000e0000 */
[----:B------:R-:W-:Y:S01]  /*87d0*/  UIADD3.X UR5, URZ, UR23, URZ, UP0, !UPT ;  /* 0x000000173f057290 */ /* 0x000fe200087fe43f */
[----:B------:R-:W-:Y:S01]  /*87e0*/  R2UR UR10, R20 ;  /* 0x00000000140a72ca */ /* 0x000fe200000e0000 */
[----:B------:R-:W-:Y:S01]  /*87f0*/  VIADD R9, R9, 0x1 ;  /* 0x0000000109097836 */ /* 0x000fe20000000000 */
[----:B------:R-:W-:Y:S01]  /*8800*/  R2UR UR12, R6 ;  /* 0x00000000060c72ca */ /* 0x000fe200000e0000 */
[----:B------:R-:W-:Y:S01]  /*8810*/  UIADD3.X UR25, URZ, UR23, URZ, UP1, !UPT ;  /* 0x000000173f197290 */ /* 0x000fe20008ffe43f */
[----:B------:R-:W-:Y:S01]  /*8820*/  R2UR UR19, R14 ;  /* 0x000000000e1372ca */ /* 0x000fe200000e0000 */
[----:B------:R-:W-:Y:S01]  /*8830*/  UMOV UR6, 0x0 ;  /* 0x0000000000067882 */ /* 0x000fe20000000000 */
[----:B------:R-:W-:Y:S01]  /*8840*/  ISETP.GT.AND P4, PT, R7, 0x1, PT ;  /* 0x000000010700780c */ /* 0x000fe20003f84270 */
[----:B------:R-:W-:Y:S01]  /*8850*/  UMOV UR7, 0x10000000 ;  /* 0x1000000000077882 */ /* 0x000fe20000000000 */
[----:B------:R-:W-:Y:S01]  /*8860*/  ISETP.NE.AND P1, PT, R9, 0x7, PT ;  /* 0x000000070900780c */ /* 0x000fe20003f25270 */
[----:B------:R-:W-:-:S02]  /*8870*/  VIADD R20, R20, 0x80 ;  /* 0x0000008014147836 */ /* 0x000fc40000000000 */
[----:B------:R-:W-:Y:S01]  /*8880*/  UIADD3 UR14, UR8, 0x180, URZ ;  /* 0x00000180080e7890 */ /* 0x000fe2000fffe03f */
[----:B------:R-:W-:Y:S01]  /*8890*/  SEL R11, RZ, 0x1, P1 ;  /* 0x00000001ff0b7807 */ /* 0x000fe20000800000 */
[----:B------:R-:W-:Y:S01]  /*88a0*/  UIADD3 UR15, UR8, 0x1c180, URZ ;  /* 0x0001c180080f7890 */ /* 0x000fe2000fffe03f */
[----:B------:R-:W-:Y:S02]  /*88b0*/  SEL R9, R9, RZ, P1 ;  /* 0x000000ff09097207 */ /* 0x000fe40000800000 */
[----:B------:R-:W-:Y:S02]  /*88c0*/  LOP3.LUT R8, R8, R11, RZ, 0x3c, !PT ;  /* 0x0000000b08087212 */ /* 0x000fe400078e3cff */
[----:B------:R-:W-:Y:S02]  /*88d0*/  UMOV UR8, UR14 ;  /* 0x0000000e00087c82 */ /* 0x000fe40008000000 */
[----:B------:R0:W-:Y:S02]  /*88e0*/  UTMALDG.3D [UR8], [UR4], desc[UR6] ;  /* 0x00000608040075b4 */ /* 0x0001e40008011000 */
[----:B0-----:R-:W-:Y:S01]  /*88f0*/  UMOV UR8, UR15 ;  /* 0x0000000f00087c82 */ /* 0x001fe20008000000 */
[----:B------:R-:W-:-:S02]  /*8900*/  UMOV UR11, UR19 ;  /* 0x00000013000b7c82 */ /* 0x000fc40008000000 */
[----:B------:R0:W-:Y:S02]  /*8910*/  UTMALDG.3D [UR8], [UR24], desc[UR6] ;  /* 0x00000608180075b4 */ /* 0x0001e40008011000 */
[----:B0-----:R-:W-:Y:S05]  /*8920*/  @P4 BRA `(.L_x_176) ;  /* 0xfffffffc00504947 */ /* 0x001fea000383ffff */
.L_x_172:
[----:B------:R-:W-:Y:S05]  /*8930*/  BSYNC B1 ;  /* 0x0000000000017941 */ /* 0x000fea0003800000 */
.L_x_171:
[----:B------:R-:W-:Y:S01]  /*8940*/  LOP3.LUT P5, RZ, R15, 0xff, RZ, 0xc0, !PT ;  /* 0x000000ff0fff7812 */ /* 0x000fe200078ac0ff */
[C---:B------:R-:W-:Y:S01]  /*8950*/  IMAD.IADD R13, R12.reuse, 0x1, R13 ;  /* 0x000000010c0d7824 */ /* 0x040fe200078e020d */
[----:B------:R-:W-:Y:S01]  /*8960*/  ULDC.64 UR4, c[0x0][0x650] ;  /* 0x0001940000047ab9 */ /* 0x000fe20000000a00 */
[C---:B------:R-:W-:Y:S01]  /*8970*/  ISETP.GE.U32.AND P4, PT, R12.reuse, 0x7, PT ;  /* 0x000000070c00780c */ /* 0x040fe20003f86070 */
[----:B------:R-:W-:Y:S01]  /*8980*/  BSSY B1, `(.L_x_177) ;  /* 0x000006c000017945 */ /* 0x000fe20003800000 */
[C---:B------:R-:W-:Y:S01]  /*8990*/  IMAD.WIDE.U32 R6, R13.reuse, 0x24924925, RZ ;  /* 0x249249250d067825 */ /* 0x040fe200078e00ff */
[----:B------:R-:W-:Y:S02]  /*89a0*/  ISETP.GT.U32.AND P1, PT, R13, 0x6, PT ;  /* 0x000000060d00780c */ /* 0x000fe40003f24070 */
[----:B------:R-:W-:Y:S01]  /*89b0*/  PRMT R15, RZ, 0x7610, R15 ;  /* 0x00007610ff0f7816 */ /* 0x000fe2000000000f */
[----:B------:R-:W-:Y:S01]  /*89c0*/  IMAD.MOV.U32 R11, RZ, RZ, -0x1 ;  /* 0xffffffffff0b7424 */ /* 0x000fe200078e00ff */
[----:B------:R-:W-:Y:S01]  /*89d0*/  ISETP.LT.U32.AND P1, PT, R12, 0x7, P1 ;  /* 0x000000070c00780c */ /* 0x000fe20000f21070 */
[----:B------:R-:W-:-:S02]  /*89e0*/  IMAD.MOV.U32 R14, RZ, RZ, -0x1 ;  /* 0xffffffffff0e7424 */ /* 0x000fc400078e00ff */
[----:B------:R-:W0:Y:S01]  /*89f0*/  @P5 S2R R9, SR_CgaCtaId ;  /* 0x0000000000095919 */ /* 0x000e220000008800 */
[----:B------:R-:W-:Y:S02]  /*8a00*/  SEL R6, RZ, 0x1, !P1 ;  /* 0x00000001ff067807 */ /* 0x000fe40004800000 */
[----:B------:R-:W-:Y:S02]  /*8a10*/  IADD3 R2, P1, R2, UR20, RZ ;  /* 0x0000001402027c10 */ /* 0x000fe4000ff3e0ff */
[----:B------:R-:W-:Y:S02]  /*8a20*/  @P5 MOV R8, 0x400 ;  /* 0x0000040000085802 */ /* 0x000fe40000000f00 */
[----:B------:R-:W-:Y:S02]  /*8a30*/  IADD3.X R3, R3, UR13, RZ, P1, !PT ;  /* 0x0000000d03037c10 */ /* 0x000fe40008ffe4ff */
[----:B------:R-:W-:Y:S02]  /*8a40*/  ISETP.GE.U32.AND P1, PT, R2, UR4, PT ;  /* 0x0000000402007c0c */ /* 0x000fe4000bf26070 */
[----:B------:R-:W-:-:S02]  /*8a50*/  LOP3.LUT R5, R5, R6, RZ, 0x3c, !PT ;  /* 0x0000000605057212 */ /* 0x000fc400078e3cff */
[----:B------:R-:W-:Y:S02]  /*8a60*/  ISETP.GE.U32.AND.EX P1, PT, R3, UR5, PT, P1 ;  /* 0x0000000503007c0c */ /* 0x000fe4000bf26110 */
[----:B0-----:R-:W-:Y:S01]  /*8a70*/  @P5 LEA R8, R9, R8, 0x18 ;  /* 0x0000000809085211 */ /* 0x001fe200078ec0ff */
[----:B------:R-:W-:-:S03]  /*8a80*/  IMAD.IADD R9, R13, 0x1, -R7 ;  /* 0x000000010d097824 */ /* 0x000fc600078e0a07 */
[----:B------:R0:W-:Y:S02]  /*8a90*/  @P5 SYNCS.ARRIVE.TRANS64.A1T0 RZ, [R8+URZ+0x88], RZ ;  /* 0x000088ff08ff59a7 */ /* 0x0001e4000810003f */
[----:B------:R-:W-:Y:S02]  /*8aa0*/  LEA.HI R9, R9, R7, RZ, 0x1f ;  /* 0x0000000709097211 */ /* 0x000fe400078ff8ff */
[----:B------:R-:W-:Y:S02]  /*8ab0*/  PRMT R7, RZ, 0x7610, R7 ;  /* 0x00007610ff077816 */ /* 0x000fe40000000007 */
[----:B------:R-:W-:-:S04]  /*8ac0*/  SHF.R.U32.HI R6, RZ, 0x2, R9 ;  /* 0x00000002ff067819 */ /* 0x000fc80000011609 */
[----:B------:R-:W-:Y:S01]  /*8ad0*/  @P4 LOP3.LUT R5, R5, 0x1, R6, 0x78, !PT ;  /* 0x0000000105054812 */ /* 0x000fe200078e7806 */
[----:B------:R-:W-:Y:S02]  /*8ae0*/  IMAD R13, R6, -0x7, R13 ;  /* 0xfffffff9060d7824 */ /* 0x000fe400078e020d */
[----:B------:R-:W-:Y:S01]  /*8af0*/  IMAD.MOV.U32 R6, RZ, RZ, -0x1 ;  /* 0xffffffffff067424 */ /* 0x000fe200078e00ff */
[----:B0-----:R-:W-:Y:S06]  /*8b00*/  @P1 BRA `(.L_x_178) ;  /* 0x00000004004c1947 */ /* 0x001fec0003800000 */
[----:B------:R-:W-:Y:S01]  /*8b10*/  ULDC.64 UR4, c[0x0][0x628] ;  /* 0x00018a0000047ab9 */ /* 0x000fe20000000a00 */
[----:B------:R-:W0:Y:S01]  /*8b20*/  S2R R17, SR_CTAID.X ;  /* 0x0000000000117919 */ /* 0x000e220000002500 */
[----:B------:R-:W-:Y:S01]  /*8b30*/  ISETP.NE.U32.AND P1, PT, RZ, UR4, PT ;  /* 0x00000004ff007c0c */ /* 0x000fe2000bf25070 */
[----:B------:R-:W-:Y:S01]  /*8b40*/  ULDC UR7, c[0x0][0x630] ;  /* 0x00018c0000077ab9 */ /* 0x000fe20000000800 */
[----:B------:R-:W-:Y:S01]  /*8b50*/  IMAD.MOV.U32 R6, RZ, RZ, R2 ;  /* 0x000000ffff067224 */ /* 0x000fe200078e0002 */
[----:B------:R-:W1:Y:S01]  /*8b60*/  S2R R14, SR_CTAID.Y ;  /* 0x00000000000e7919 */ /* 0x000e620000002600 */
[----:B------:R-:W-:Y:S01]  /*8b70*/  ISETP.NE.AND.EX P1, PT, RZ, UR5, PT, P1 ;  /* 0x00000005ff007c0c */ /* 0x000fe2000bf25310 */
[----:B------:R-:W-:-:S12]  /*8b80*/  IMAD.MOV.U32 R7, RZ, RZ, R3 ;  /* 0x000000ffff077224 */ /* 0x000fd800078e0003 */
[----:B------:R-:W-:Y:S05]  /*8b90*/  @!P1 BRA `(.L_x_179) ;  /* 0x0000000000289947 */ /* 0x000fea0003800000 */
[----:B------:R-:W-:Y:S02]  /*8ba0*/  ULDC UR6, c[0x0][0x634] ;  /* 0x00018d0000067ab9 */ /* 0x000fe40000000800 */
[----:B------:R-:W-:-:S05]  /*8bb0*/  IADD3 R11, P1, R2, UR6, RZ ;  /* 0x00000006020b7c10 */ /* 0x000fca000ff3e0ff */
[----:B------:R-:W-:-:S04]  /*8bc0*/  IMAD.X R19, RZ, RZ, R3, P1 ;  /* 0x000000ffff137224 */ /* 0x000fc800008e0603 */
[----:B------:R-:W-:-:S04]  /*8bd0*/  IMAD.WIDE.U32 R8, R19, UR4, RZ ;  /* 0x0000000413087c25 */ /* 0x000fc8000f8e00ff */
[----:B------:R-:W-:-:S04]  /*8be0*/  IMAD.WIDE.U32 R8, P1, R11, UR5, R8 ;  /* 0x000000050b087c25 */ /* 0x000fc8000f820008 */
[----:B------:R-:W-:-:S04]  /*8bf0*/  IMAD.WIDE.U32 R10, R11, UR4, RZ ;  /* 0x000000040b0a7c25 */ /* 0x000fc8000f8e00ff */
[----:B------:R-:W-:Y:S01]  /*8c00*/  IMAD.X R7, RZ, RZ, RZ, P1 ;  /* 0x000000ffff077224 */ /* 0x000fe200008e06ff */
[----:B------:R-:W-:Y:S01]  /*8c10*/  IADD3 RZ, P1, R11, R8, RZ ;  /* 0x000000080bff7210 */ /* 0x000fe20007f3e0ff */
[----:B------:R-:W-:-:S04]  /*8c20*/  IMAD.MOV.U32 R6, RZ, RZ, R9 ;  /* 0x000000ffff067224 */ /* 0x000fc800078e0009 */
[----:B------:R-:W-:-:S08]  /*8c30*/  IMAD.WIDE.U32.X R6, R19, UR5, R6, P1 ;  /* 0x0000000513067c25 */ /* 0x000fd000088e0406 */
.L_x_179:
[--C-:B------:R-:W-:Y:S01]  /*8c40*/  SHF.R.U64 R10, R6, UR7, R7.reuse ;  /* 0x00000007060a7c19 */ /* 0x100fe20008001207 */
[----:B------:R-:W-:Y:S01]  /*8c50*/  ULDC.64 UR4, c[0x0][0x620] ;  /* 0x0001880000047ab9 */ /* 0x000fe20000000a00 */
[----:B------:R-:W-:Y:S01]  /*8c60*/  SHF.R.U32.HI R6, RZ, UR7, R7 ;  /* 0x00000007ff067c19 */ /* 0x000fe20008011607 */
[----:B------:R-:W2:Y:S01]  /*8c70*/  LDC R22, c[0x0][0x144] ;  /* 0x00005100ff167b82 */ /* 0x000ea20000000800 */
[----:B------:R-:W-:Y:S01]  /*8c80*/  IADD3 R9, P1, RZ, -R10, RZ ;  /* 0x8000000aff097210 */ /* 0x000fe20007f3e0ff */
[----:B------:R-:W-:Y:S01]  /*8c90*/  ULDC.64 UR8, c[0x0][0x640] ;  /* 0x0001900000087ab9 */ /* 0x000fe20000000a00 */
[----:B0-----:R-:W-:Y:S01]  /*8ca0*/  I2FP.F32.U32 R11, R17 ;  /* 0x00000011000b7245 */ /* 0x001fe20000201000 */
[----:B------:R-:W-:Y:S02]  /*8cb0*/  ULDC UR6, c[0x0][0x608] ;  /* 0x0001820000067ab9 */ /* 0x000fe40000000800 */
[----:B------:R-:W-:Y:S01]  /*8cc0*/  IMAD.X R6, RZ, RZ, ~R6, P1 ;  /* 0x000000ffff067224 */ /* 0x000fe200008e0e06 */
[----:B------:R-:W-:Y:S01]  /*8cd0*/  ISETP.NE.U32.AND P1, PT, RZ, UR8, PT ;  /* 0x00000008ff007c0c */ /* 0x000fe2000bf25070 */
[----:B------:R-:W0:Y:S02]  /*8ce0*/  LDC R19, c[0x0][0x148] ;  /* 0x00005200ff137b82 */ /* 0x000e240000000800 */
[----:B------:R-:W-:Y:S01]  /*8cf0*/  IMAD R8, R6, UR4, RZ ;  /* 0x0000000406087c24 */ /* 0x000fe2000f8e02ff */
[----:B------:R-:W-:Y:S01]  /*8d00*/  ISETP.NE.AND.EX P1, PT, RZ, UR9, PT, P1 ;  /* 0x00000009ff007c0c */ /* 0x000fe2000bf25310 */
[----:B------:R-:W-:Y:S01]  /*8d10*/  IMAD.WIDE.U32 R6, R9, UR4, R2 ;  /* 0x0000000409067c25 */ /* 0x000fe2000f8e0002 */
[----:B------:R-:W-:-:S03]  /*8d20*/  ULDC UR4, c[0x0][0x150] ;  /* 0x0000540000047ab9 */ /* 0x000fc60000000800 */
[----:B------:R-:W-:Y:S02]  /*8d30*/  IMAD R9, R9, UR5, R8 ;  /* 0x0000000509097c24 */ /* 0x000fe4000f8e0208 */
[----:B------:R-:W-:Y:S01]  /*8d40*/  FMUL R8, R11, UR4 ;  /* 0x000000040b087c20 */ /* 0x000fe20008400000 */
[----:B------:R-:W-:Y:S01]  /*8d50*/  ULDC UR4, c[0x0][0x618] ;  /* 0x0001860000047ab9 */ /* 0x000fe20000000800 */
[----:B------:R-:W-:Y:S01]  /*8d60*/  ULDC UR5, c[0x0][0x154] ;  /* 0x0000550000057ab9 */ /* 0x000fe20000000800 */
[----:B------:R-:W-:-:S03]  /*8d70*/  IMAD.IADD R7, R7, 0x1, R9 ;  /* 0x0000000107077824 */ /* 0x000fc600078e0209 */
[----:B------:R-:W3:Y:S02]  /*8d80*/  F2I.U32.TRUNC.NTZ R8, R8 ;  /* 0x0000000800087305 */ /* 0x000ee4000020f000 */
[----:B------:R-:W-:Y:S02]  /*8d90*/  SHF.R.U64 R11, R6, UR4, R7 ;  /* 0x00000004060b7c19 */ /* 0x000fe40008001207 */
[----:B-1----:R-:W-:-:S05]  /*8da0*/  I2FP.F32.U32 R6, R14 ;  /* 0x0000000e00067245 */ /* 0x002fca0000201000 */
[----:B------:R-:W-:Y:S01]  /*8db0*/  FMUL R21, R6, UR5 ;  /* 0x0000000506157c20 */ /* 0x000fe20008400000 */
[----:B------:R-:W-:Y:S01]  /*8dc0*/  SHF.R.U32.HI R6, RZ, UR4, R7 ;  /* 0x00000004ff067c19 */ /* 0x000fe20008011607 */
[----:B------:R-:W-:-:S03]  /*8dd0*/  ULDC UR4, c[0x0][0x658] ;  /* 0x0001960000047ab9 */ /* 0x000fc60000000800 */
[--C-:B------:R-:W-:Y:S01]  /*8de0*/  SHF.R.U64 R20, R11, UR6, R6.reuse ;  /* 0x000000060b147c19 */ /* 0x100fe20008001206 */
[----:B------:R-:W1:Y:S01]  /*8df0*/  F2I.U32.TRUNC.NTZ R21, R21 ;  /* 0x0000001500157305 */ /* 0x000e62000020f000 */
[----:B------:R-:W-:Y:S01]  /*8e00*/  SHF.R.U32.HI R7, RZ, UR6, R6 ;  /* 0x00000006ff077c19 */ /* 0x000fe20008011606 */
[----:B---3--:R-:W-:-:S03]  /*8e10*/  IMAD.MOV R8, RZ, RZ, -R8 ;  /* 0x000000ffff087224 */ /* 0x008fc600078e0a08 */
[----:B------:R-:W-:Y:S01]  /*8e20*/  SHF.R.U64 R18, R20, UR4, R7 ;  /* 0x0000000414127c19 */ /* 0x000fe20008001207 */
[----:B--2---:R-:W-:Y:S01]  /*8e30*/  IMAD R17, R22, R8, R17 ;  /* 0x0000000816117224 */ /* 0x004fe200078e0211 */
[----:B------:R-:W-:-:S03]  /*8e40*/  SHF.R.U32.HI R23, RZ, UR4, R7 ;  /* 0x00000004ff177c19 */ /* 0x000fc60008011607 */
[----:B------:R-:W-:Y:S02]  /*8e50*/  IMAD.MOV.U32 R6, RZ, RZ, R18 ;  /* 0x000000ffff067224 */ /* 0x000fe400078e0012 */
[----:B------:R-:W-:Y:S01]  /*8e60*/  IMAD.MOV.U32 R7, RZ, RZ, R23 ;  /* 0x000000ffff077224 */ /* 0x000fe200078e0017 */
[----:B-1----:R-:W-:Y:S06]  /*8e70*/  @!P1 BRA `(.L_x_180) ;  /* 0x0000000000289947 */ /* 0x002fec0003800000 */
[----:B------:R-:W-:Y:S02]  /*8e80*/  ULDC UR4, c[0x0][0x64c] ;  /* 0x0001930000047ab9 */ /* 0x000fe40000000800 */
[----:B------:R-:W-:-:S05]  /*8e90*/  IADD3 R7, P1, R18, UR4, RZ ;  /* 0x0000000412077c10 */ /* 0x000fca000ff3e0ff */
[----:B------:R-:W-:-:S04]  /*8ea0*/  IMAD.X R23, RZ, RZ, R23, P1 ;  /* 0x000000ffff177224 */ /* 0x000fc800008e0617 */
[----:B------:R-:W-:-:S04]  /*8eb0*/  IMAD.WIDE.U32 R8, R23, UR8, RZ ;  /* 0x0000000817087c25 */ /* 0x000fc8000f8e00ff */
[----:B------:R-:W-:-:S04]  /*8ec0*/  IMAD.WIDE.U32 R8, P1, R7, UR9, R8 ;  /* 0x0000000907087c25 */ /* 0x000fc8000f820008 */
[----:B------:R-:W-:-:S04]  /*8ed0*/  IMAD.WIDE.U32 R6, R7, UR8, RZ ;  /* 0x0000000807067c25 */ /* 0x000fc8000f8e00ff */
[----:B------:R-:W-:Y:S01]  /*8ee0*/  IMAD.MOV.U32 R6, RZ, RZ, R9 ;  /* 0x000000ffff067224 */ /* 0x000fe200078e0009 */
[----:B------:R-:W-:Y:S01]  /*8ef0*/  IADD3 RZ, P4, R7, R8, RZ ;  /* 0x0000000807ff7210 */ /* 0x000fe20007f9e0ff */
[----:B------:R-:W-:-:S04]  /*8f00*/  IMAD.X R7, RZ, RZ, RZ, P1 ;  /* 0x000000ffff077224 */ /* 0x000fc800008e06ff */
[----:B------:R-:W-:-:S08]  /*8f10*/  IMAD.WIDE.U32.X R6, R23, UR9, R6, P4 ;  /* 0x0000000917067c25 */ /* 0x000fd0000a0e0406 */
.L_x_180:
[----:B------:R-:W-:Y:S01]  /*8f20*/  ULDC UR4, c[0x0][0x648] ;  /* 0x0001920000047ab9 */ /* 0x000fe20000000800 */
[----:B------:R-:W-:Y:S01]  /*8f30*/  LOP3.LUT R20, R20, UR17, RZ, 0xc0, !PT ;  /* 0x0000001114147c12 */ /* 0x000fe2000f8ec0ff */
[----:B------:R-:W-:Y:S01]  /*8f40*/  IMAD.MOV R21, RZ, RZ, -R21 ;  /* 0x000000ffff157224 */ /* 0x000fe200078e0a15 */
[----:B------:R-:W-:Y:S01]  /*8f50*/  SHF.R.U64 R7, R6, UR4, R7 ;  /* 0x0000000406077c19 */ /* 0x000fe20008001207 */
[----:B------:R-:W-:Y:S01]  /*8f60*/  ULDC UR4, c[0x0][0x638] ;  /* 0x00018e0000047ab9 */ /* 0x000fe20000000800 */
[----:B------:R-:W-:Y:S01]  /*8f70*/  LOP3.LUT R11, R11, UR16, RZ, 0xc0, !PT ;  /* 0x000000100b0b7c12 */ /* 0x000fe2000f8ec0ff */
[----:B0-----:R-:W-:Y:S01]  /*8f80*/  @P2 IMAD R17, R19, R21, R14 ;  /* 0x0000001513112224 */ /* 0x001fe200078e020e */
[----:B------:R-:W-:Y:S01]  /*8f90*/  ULDC UR5, c[0x0][0x610] ;  /* 0x0001840000057ab9 */ /* 0x000fe20000000800 */
[----:B------:R-:W-:Y:S02]  /*8fa0*/  IMAD.MOV R9, RZ, RZ, -R7 ;  /* 0x000000ffff097224 */ /* 0x000fe400078e0a07 */
[----:B------:R-:W-:-:S02]  /*8fb0*/  IMAD R20, R7, UR18, R20 ;  /* 0x0000001207147c24 */ /* 0x000fc4000f8e0214 */
[----:B------:R-:W-:Y:S01]  /*8fc0*/  IMAD R18, R9, UR4, R18 ;  /* 0x0000000409127c24 */ /* 0x000fe2000f8e0212 */
[----:B------:R-:W-:Y:S01]  /*8fd0*/  ULDC UR4, c[0x0][0x600] ;  /* 0x0001800000047ab9 */ /* 0x000fe20000000800 */
[----:B------:R-:W-:Y:S02]  /*8fe0*/  IMAD R17, R20, UR5, R17 ;  /* 0x0000000514117c24 */ /* 0x000fe4000f8e0211 */
[----:B------:R-:W-:Y:S02]  /*8ff0*/  IMAD R18, R18, UR4, R11 ;  /* 0x0000000412127c24 */ /* 0x000fe4000f8e020b */
[----:B------:R-:W-:Y:S02]  /*9000*/  IMAD.MOV.U32 R7, RZ, RZ, 0x1 ;  /* 0x00000001ff077424 */ /* 0x000fe400078e00ff */
[----:B------:R-:W-:Y:S01]  /*9010*/  IMAD.MOV.U32 R6, RZ, RZ, R10 ;  /* 0x000000ffff067224 */ /* 0x000fe200078e000a */
[----:B------:R-:W-:Y:S02]  /*9020*/  SEL R14, R18, R17, !P2 ;  /* 0x00000011120e7207 */ /* 0x000fe40005000000 */
[----:B------:R-:W-:-:S07]  /*9030*/  SEL R11, R17, R18, !P2 ;  /* 0x00000012110b7207 */ /* 0x000fce0005000000 */
.L_x_178:
[----:B------:R-:W-:Y:S05]  /*9040*/  BSYNC B1 ;  /* 0x0000000000017941 */ /* 0x000fea0003800000 */
.L_x_177:
[----:B------:R-:W-:-:S13]  /*9050*/  LOP3.LUT P1, RZ, R7, 0xff, RZ, 0xc0, !PT ;  /* 0x000000ff07ff7812 */ /* 0x000fda000782c0ff */
[----:B------:R-:W-:Y:S05]  /*9060*/  @P1 BRA `(.L_x_181) ;  /* 0xfffffff4004c1947 */ /* 0x000fea000383ffff */
[----:B------:R-:W-:Y:S05]  /*9070*/  BSYNC B0 ;  /* 0x0000000000007941 */ /* 0x000fea0003800000 */
.L_x_169:
[----:B------:R-:W-:-:S03]  /*9080*/  UMOV UR4, 0xffffffff ;  /* 0xffffffff00047882 */ /* 0x000fc60000000000 */
[----:B------:R-:W-:Y:S05]  /*9090*/  BRA.DIV UR4, `(.L_x_182) ;  /* 0x0000000604887947 */ /* 0x000fea000b800000 */
[----:B------:R-:W-:-:S13]  /*90a0*/  ELECT P0, URZ, PT ;  /* 0x00000000003f782f */ /* 0x000fda0003800000 */
.L_x_199:
[----:B------:R-:W-:Y:S04]  /*90b0*/  BSSY B0, `(.L_x_183) ;  /* 0x0000046000007945 */ /* 0x000fe80003800000 */
[----:B------:R-:W-:Y:S05]  /*90c0*/  @!P0 BRA `(.L_x_184) ;  /* 0x0000000400108947 */ /* 0x000fea0003800000 */
[----:B------:R-:W-:-:S04]  /*90d0*/  LOP3.LUT R4, R4, 0x2, RZ, 0xfc, !PT ;  /* 0x0000000204047812 */ /* 0x000fc800078efcff */
[----:B------:R-:W-:-:S13]  /*90e0*/  ISETP.NE.AND P0, PT, R4, 0x3, PT ;  /* 0x000000030400780c */ /* 0x000fda0003f05270 */
[----:B------:R-:W-:Y:S05]  /*90f0*/  @!P0 BRA `(.L_x_185) ;  /* 0x0000000000048947 */ /* 0x000fea0003800000 */
[----:B------:R-:W-:Y:S01]  /*9100*/  BPT.TRAP 0x1 ;  /* 0x000000040000795c */ /* 0x000fe20000300000 */
.L_x_185:
[----:B------:R-:W0:Y:S01]  /*9110*/  S2R R3, SR_CgaCtaId ;  /* 0x0000000000037919 */ /* 0x000e220000008800 */
[----:B------:R-:W-:-:S04]  /*9120*/  MOV R0, 0x400 ;  /* 0x0000040000007802 */ /* 0x000fc80000000f00 */
[----:B0-----:R-:W-:Y:S02]  /*9130*/  LEA R0, R3, R0, 0x18 ;  /* 0x0000000003007211 */ /* 0x001fe400078ec0ff */
[----:B------:R-:W-:-:S03]  /*9140*/  SHF.L.U32 R3, R5, 0x1f, RZ ;  /* 0x0000001f05037819 */ /* 0x000fc600000006ff */
[----:B------:R-:W-:-:S04]  /*9150*/  VIADD R0, R0, 0x38 ;  /* 0x0000003800007836 */ /* 0x000fc80000000000 */
[C---:B------:R-:W-:Y:S02]  /*9160*/  IMAD R6, R13.reuse, 0x8, R0 ;  /* 0x000000080d067824 */ /* 0x040fe400078e0200 */
[----:B------:R-:W-:Y:S02]  /*9170*/  VIADD R13, R13, 0x1 ;  /* 0x000000010d0d7836 */ /* 0x000fe40000000000 */
[----:B------:R-:W0:Y:S03]  /*9180*/  SYNCS.PHASECHK.TRANS64.TRYWAIT P0, [R6+URZ], R3 ;  /* 0x00000003060075a7 */ /* 0x000e26000800017f */
[----:B------:R-:W-:-:S04]  /*9190*/  ISETP.NE.AND P1, PT, R13, 0x7, PT ;  /* 0x000000070d00780c */ /* 0x000fc80003f25270 */
[----:B------:R-:W-:Y:S02]  /*91a0*/  SEL R2, RZ, 0x1, P1 ;  /* 0x00000001ff027807 */ /* 0x000fe40000800000 */
[----:B------:R-:W-:Y:S02]  /*91b0*/  SEL R13, R13, RZ, P1 ;  /* 0x000000ff0d0d7207 */ /* 0x000fe40000800000 */
[----:B------:R-:W-:-:S03]  /*91c0*/  LOP3.LUT R8, R5, R2, RZ, 0x3c, !PT ;  /* 0x0000000205087212 */ /* 0x000fc600078e3cff */
[----:B------:R-:W-:Y:S01]  /*91d0*/  IMAD R7, R13, 0x8, R0 ;  /* 0x000000080d077824 */ /* 0x000fe200078e0200 */
[----:B------:R-:W-:Y:S01]  /*91e0*/  SHF.L.U32 R4, R8, 0x1f, RZ ;  /* 0x0000001f08047819 */ /* 0x000fe200000006ff */
[----:B0-----:R-:W-:Y:S06]  /*91f0*/  @!P0 BRA `(.L_x_186) ;  /* 0x0000000400548947 */ /* 0x001fec0003800000 */
.L_x_200:
[----:B------:R-:W1:Y:S01]  /*9200*/  SYNCS.PHASECHK.TRANS64.TRYWAIT P0, [R7+URZ], R4 ;  /* 0x00000004070075a7 */ /* 0x000e62000800017f */
[----:B------:R-:W-:-:S05]  /*9210*/  VIADD R2, R13, 0x1 ;  /* 0x000000010d027836 */ /* 0x000fca0000000000 */
[----:B------:R-:W-:-:S04]  /*9220*/  ISETP.NE.AND P1, PT, R2, 0x7, PT ;  /* 0x000000070200780c */ /* 0x000fc80003f25270 */
[----:B0-----:R-:W-:Y:S02]  /*9230*/  SEL R3, RZ, 0x1, P1 ;  /* 0x00000001ff037807 */ /* 0x001fe40000800000 */
[----:B------:R-:W-:Y:S02]  /*9240*/  SEL R9, R2, RZ, P1 ;  /* 0x000000ff02097207 */ /* 0x000fe40000800000 */
[----:B------:R-:W-:-:S03]  /*9250*/  LOP3.LUT R8, R8, R3, RZ, 0x3c, !PT ;  /* 0x0000000308087212 */ /* 0x000fc600078e3cff */
[----:B------:R-:W-:Y:S01]  /*9260*/  IMAD R6, R9, 0x8, R0 ;  /* 0x0000000809067824 */ /* 0x000fe200078e0200 */
[----:B------:R-:W-:Y:S01]  /*9270*/  SHF.L.U32 R5, R8, 0x1f, RZ ;  /* 0x0000001f08057819 */ /* 0x000fe200000006ff */
[----:B-1----:R-:W-:Y:S06]  /*9280*/  @!P0 BRA `(.L_x_187) ;  /* 0x0000000400448947 */ /* 0x002fec0003800000 */
.L_x_201:
[----:B------:R-:W1:Y:S01]  /*9290*/  SYNCS.PHASECHK.TRANS64.TRYWAIT P0, [R6+URZ], R5 ;  /* 0x00000005060075a7 */ /* 0x000e62000800017f */
[----:B------:R-:W-:-:S05]  /*92a0*/  VIADD R2, R9, 0x1 ;  /* 0x0000000109027836 */ /* 0x000fca0000000000 */
[----:B------:R-:W-:-:S04]  /*92b0*/  ISETP.NE.AND P1, PT, R2, 0x7, PT ;  /* 0x000000070200780c */ /* 0x000fc80003f25270 */
[----:B------:R-:W-:Y:S02]  /*92c0*/  SEL R3, RZ, 0x1, P1 ;  /* 0x00000001ff037807 */ /* 0x000fe40000800000 */
[----:B0-----:R-:W-:Y:S02]  /*92d0*/  SEL R7, R2, RZ, P1 ;  /* 0x000000ff02077207 */ /* 0x001fe40000800000 */
[----:B------:R-:W-:-:S03]  /*92e0*/  LOP3.LUT R8, R8, R3, RZ, 0x3c, !PT ;  /* 0x0000000308087212 */ /* 0x000fc600078e3cff */
[----:B------:R-:W-:Y:S01]  /*92f0*/  IMAD R9, R7, 0x8, R0 ;  /* 0x0000000807097824 */ /* 0x000fe200078e0200 */
[----:B------:R-:W-:Y:S01]  /*9300*/  SHF.L.U32 R4, R8, 0x1f, RZ ;  /* 0x0000001f08047819 */ /* 0x000fe200000006ff */
[----:B-1----:R-:W-:Y:S06]  /*9310*/  @!P0 BRA `(.L_x_188) ;  /* 0x0000000400348947 */ /* 0x002fec0003800000 */
.L_x_202:
[----:B------:R-:W1:Y:S01]  /*9320*/  SYNCS.PHASECHK.TRANS64.TRYWAIT P0, [R9+URZ], R4 ;  /* 0x00000004090075a7 */ /* 0x000e62000800017f */
[----:B------:R-:W-:-:S05]  /*9330*/  VIADD R2, R7, 0x1 ;  /* 0x0000000107027836 */ /* 0x000fca0000000000 */
[----:B------:R-:W-:-:S04]  /*9340*/  ISETP.NE.AND P1, PT, R2, 0x7, PT ;  /* 0x000000070200780c */ /* 0x000fc80003f25270 */
[----:B------:R-:W-:Y:S02]  /*9350*/  SEL R3, RZ, 0x1, P1 ;  /* 0x00000001ff037807 */ /* 0x000fe40000800000 */
[----:B------:R-:W-:Y:S02]  /*9360*/  SEL R7, R2, RZ, P1 ;  /* 0x000000ff02077207 */ /* 0x000fe40000800000 */
[----:B------:R-:W-:-:S03]  /*9370*/  LOP3.LUT R8, R8, R3, RZ, 0x3c, !PT ;  /* 0x0000000308087212 */ /* 0x000fc600078e3cff */
[----:B------:R-:W-:Y:S01]  /*9380*/  IMAD R10, R7, 0x8, R0 ;  /* 0x00000008070a7824 */ /* 0x000fe200078e0200 */
[----:B0-----:R-:W-:Y:S01]  /*9390*/  SHF.L.U32 R5, R8, 0x1f, RZ ;  /* 0x0000001f08057819 */ /* 0x001fe200000006ff */
[----:B-1----:R-:W-:Y:S06]  /*93a0*/  @!P0 BRA `(.L_x_189) ;  /* 0x0000000400248947 */ /* 0x002fec0003800000 */
.L_x_203:
[----:B------:R-:W1:Y:S01]  /*93b0*/  SYNCS.PHASECHK.TRANS64.TRYWAIT P0, [R10+URZ], R5 ;  /* 0x000000050a0075a7 */ /* 0x000e62000800017f */
[----:B------:R-:W-:-:S05]  /*93c0*/  VIADD R2, R7, 0x1 ;  /* 0x0000000107027836 */ /* 0x000fca0000000000 */
[----:B------:R-:W-:-:S04]  /*93d0*/  ISETP.NE.AND P1, PT, R2, 0x7, PT ;  /* 0x000000070200780c */ /* 0x000fc80003f25270 */
[----:B------:R-:W-:Y:S02]  /*93e0*/  SEL R3, RZ, 0x1, P1 ;  /* 0x00000001ff037807 */ /* 0x000fe40000800000 */
[----:B------:R-:W-:Y:S02]  /*93f0*/  SEL R7, R2, RZ, P1 ;  /* 0x000000ff02077207 */ /* 0x000fe40000800000 */
[----:B0-----:R-:W-:-:S03]  /*9400*/  LOP3.LUT R9, R8, R3, RZ, 0x3c, !PT ;  /* 0x0000000308097212 */ /* 0x001fc600078e3cff */
[----:B------:R-:W-:Y:S01]  /*9410*/  IMAD R11, R7, 0x8, R0 ;  /* 0x00000008070b7824 */ /* 0x000fe200078e0200 */
[----:B------:R-:W-:Y:S01]  /*9420*/  SHF.L.U32 R6, R9, 0x1f, RZ ;  /* 0x0000001f09067819 */ /* 0x000fe200000006ff */
[----:B-1----:R-:W-:Y:S06]  /*9430*/  @!P0 BRA `(.L_x_190) ;  /* 0x0000000400148947 */ /* 0x002fec0003800000 */
.L_x_204:
[----:B------:R-:W1:Y:S01]  /*9440*/  SYNCS.PHASECHK.TRANS64.TRYWAIT P0, [R11+URZ], R6 ;  /* 0x000000060b0075a7 */ /* 0x000e62000800017f */
[----:B------:R-:W-:-:S05]  /*9450*/  VIADD R2, R7, 0x1 ;  /* 0x0000000107027836 */ /* 0x000fca0000000000 */
[----:B------:R-:W-:-:S04]  /*9460*/  ISETP.NE.AND P1, PT, R2, 0x7, PT ;  /* 0x000000070200780c */ /* 0x000fc80003f25270 */
[----:B------:R-:W-:Y:S02]  /*9470*/  SEL R4, RZ, 0x1, P1 ;  /* 0x00000001ff047807 */ /* 0x000fe40000800000 */
[----:B------:R-:W-:Y:S02]  /*9480*/  SEL R3, R2, RZ, P1 ;  /* 0x000000ff02037207 */ /* 0x000fe40000800000 */
[----:B------:R-:W-:Y:S01]  /*9490*/  LOP3.LUT R4, R9, R4, RZ, 0x3c, !PT ;  /* 0x0000000409047212 */ /* 0x000fe200078e3cff */
[----:B-1----:R-:W-:Y:S06]  /*94a0*/  @!P0 BRA `(.L_x_191) ;  /* 0x00000004000c8947 */ /* 0x002fec0003800000 */
.L_x_205:
[----:B------:R-:W-:Y:S01]  /*94b0*/  IMAD R3, R3, 0x8, R0 ;  /* 0x0000000803037824 */ /* 0x000fe200078e0200 */
[----:B------:R-:W-:-:S07]  /*94c0*/  SHF.L.U32 R0, R4, 0x1f, RZ ;  /* 0x0000001f04007819 */ /* 0x000fce00000006ff */
.L_x_192:
[----:B--2---:R2:W3:Y:S02]  /*94d0*/  SYNCS.PHASECHK.TRANS64.TRYWAIT P0, [R3+URZ], R0 ;  /* 0x00000000030075a7 */ /* 0x0044e4000800017f */
[----:B---3--:R-:W-:Y:S05]  /*94e0*/  @!P0 NANOSLEEP.SYNCS 0x989680 ;  /* 0x009896800000895d */ /* 0x008fea0003900000 */
[----:B------:R-:W3:Y:S02]  /*94f0*/  @!P0 SYNCS.PHASECHK.TRANS64 P0, [R3+URZ], R0 ;  /* 0x00000000030085a7 */ /* 0x000ee4000800007f */
[----:B---3--:R-:W-:Y:S05]  /*9500*/  @!P0 BRA `(.L_x_192) ;  /* 0xfffffffc00f08947 */ /* 0x008fea000383ffff */
.L_x_184:
[----:B------:R-:W-:Y:S05]  /*9510*/  BSYNC B0 ;  /* 0x0000000000007941 */ /* 0x000fea0003800000 */
.L_x_183:
[----:B------:R-:W-:Y:S05]  /*9520*/  EXIT ;  /* 0x000000000000794d */ /* 0x000fea0003800000 */
.L_x_17:
[----:B-1----:R-:W-:-:S04]  /*9530*/  IMAD.U32 R11, RZ, RZ, UR6 ;  /* 0x00000006ff0b7e24 */ /* 0x002fc8000f8e00ff */
[----:B------:R1:W4:Y:S03]  /*9540*/  SYNCS.PHASECHK.TRANS64.TRYWAIT P0, [R11+URZ], R10 ;  /* 0x0000000a0b0075a7 */ /* 0x000326000800017f */
[----:B----4-:R-:W-:Y:S05]  /*9550*/  @!P0 NANOSLEEP.SYNCS 0x989680 ;  /* 0x009896800000895d */ /* 0x010fea0003900000 */
[----:B------:R-:W4:Y:S02]  /*9560*/  @!P0 SYNCS.PHASECHK.TRANS64 P0, [R11+URZ], R10 ;  /* 0x0000000a0b0085a7 */ /* 0x000f24000800007f */
[----:B----4-:R-:W-:Y:S05]  /*9570*/  @!P0 BRA `(.L_x_17) ;  /* 0xfffffffc00ec8947 */ /* 0x010fea000383ffff */
[----:B------:R-:W-:Y:S05]  /*9580*/  BRA `(.L_x_16) ;  /* 0xffffff8000087947 */ /* 0x000fea000383ffff */
.L_x_23:
[----:B-1----:R-:W-:-:S04]  /*9590*/  IMAD.U32 R140, RZ, RZ, UR12 ;  /* 0x0000000cff8c7e24 */ /* 0x002fc8000f8e00ff */
[----:B------:R1:W4:Y:S03]  /*95a0*/  SYNCS.PHASECHK.TRANS64.TRYWAIT P0, [R140+URZ], R11 ;  /* 0x0000000b8c0075a7 */ /* 0x000326000800017f */
[----:B----4-:R-:W-:Y:S05]  /*95b0*/  @!P0 NANOSLEEP.SYNCS 0x989680 ;  /* 0x009896800000895d */ /* 0x010fea0003900000 */
[----:B------:R-:W4:Y:S02]  /*95c0*/  @!P0 SYNCS.PHASECHK.TRANS64 P0, [R140+URZ], R11 ;  /* 0x0000000b8c0085a7 */ /* 0x000f24000800007f */
[----:B----4-:R-:W-:Y:S05]  /*95d0*/  @!P0 BRA `(.L_x_23) ;  /* 0xfffffffc00ec8947 */ /* 0x010fea000383ffff */
[----:B------:R-:W-:Y:S05]  /*95e0*/  BRA `(.L_x_22) ;  /* 0xffffff88007c7947 */ /* 0x000fea000383ffff */
.L_x_170:
[----:B------:R-:W-:Y:S01]  /*95f0*/  BSSY B1, `(.L_x_193) ;  /* 0x0000006000017945 */ /* 0x000fe20003800000 */
[----:B------:R-:W-:-:S07]  /*9600*/  IMAD.MOV.U32 R7, RZ, RZ, -0x1 ;  /* 0xffffffffff077424 */ /* 0x000fce00078e00ff */
[----:B------:R-:W-:Y:S05]  /*9610*/  WARPSYNC.COLLECTIVE R7, `(.L_x_194) ;  /* 0x00000000070c7348 */ /* 0x000fea0003c00000 */
[----:B------:R-:W-:Y:S02]  /*9620*/  ELECT P1, UR62, PT ;  /* 0x00000000003e782f */ /* 0x000fe40003820000 */
[----:B------:R-:W-:Y:S01]  /*9630*/  MOV R7, UR62 ;  /* 0x0000003e00077c02 */ /* 0x000fe20008000f00 */
[----:B------:R-:W-:Y:S10]  /*9640*/  ENDCOLLECTIVE ;  /* 0x000000000000791b */ /* 0x000ff40003800000 */
.L_x_194:
[----:B------:R-:W-:Y:S05]  /*9650*/  BSYNC B1 ;  /* 0x0000000000017941 */ /* 0x000fea0003800000 */
.L_x_193:
[----:B------:R-:W-:Y:S05]  /*9660*/  BRA `(.L_x_195) ;  /* 0xffffffec00d87947 */ /* 0x000fea000383ffff */
.L_x_173:
[----:B-1----:R1:W2:Y:S02]  /*9670*/  SYNCS.PHASECHK.TRANS64.TRYWAIT P1, [R19+URZ+0x38], R10 ;  /* 0x0000380a130075a7 */ /* 0x0022a4000802017f */
[----:B--2---:R-:W-:Y:S05]  /*9680*/  @!P1 NANOSLEEP.SYNCS 0x989680 ;  /* 0x009896800000995d */ /* 0x004fea0003900000 */
[----:B------:R-:W2:Y:S02]  /*9690*/  @!P1 SYNCS.PHASECHK.TRANS64 P1, [R19+URZ+0x38], R10 ;  /* 0x0000380a130095a7 */ /* 0x000ea4000802007f */
[----:B--2---:R-:W-:Y:S05]  /*96a0*/  @!P1 BRA `(.L_x_173) ;  /* 0xfffffffc00f09947 */ /* 0x004fea000383ffff */
[----:B------:R-:W-:Y:S05]  /*96b0*/  BRA `(.L_x_196) ;  /* 0xfffffff0000c7947 */ /* 0x000fea000383ffff */
.L_x_182:
[----:B------:R-:W-:Y:S01]  /*96c0*/  BSSY B0, `(.L_x_197) ;  /* 0x0000006000007945 */ /* 0x000fe20003800000 */
[----:B------:R-:W-:-:S07]  /*96d0*/  IMAD.MOV.U32 R7, RZ, RZ, -0x1 ;  /* 0xffffffffff077424 */ /* 0x000fce00078e00ff */
[----:B------:R-:W-:Y:S05]  /*96e0*/  WARPSYNC.COLLECTIVE R7, `(.L_x_198) ;  /* 0x00000000070c7348 */ /* 0x000fea0003c00000 */
[----:B------:R-:W-:Y:S02]  /*96f0*/  ELECT P1, UR62, PT ;  /* 0x00000000003e782f */ /* 0x000fe40003820000 */
[----:B------:R-:W-:Y:S01]  /*9700*/  MOV R7, UR62 ;  /* 0x0000003e00077c02 */ /* 0x000fe20008000f00 */
[----:B------:R-:W-:Y:S10]  /*9710*/  ENDCOLLECTIVE ;  /* 0x000000000000791b */ /* 0x000ff40003800000 */
.L_x_198:
[----:B------:R-:W-:Y:S05]  /*9720*/  BSYNC B0 ;  /* 0x0000000000007941 */ /* 0x000fea0003800000 */
.L_x_197:
[----:B------:R-:W-:Y:S01]  /*9730*/  PLOP3.LUT P0, PT, P1, PT, PT, 0x80, 0x0 ;  /* 0x000000000000781c */ /* 0x000fe20000f0f070 */
[----:B------:R-:W-:-:S12]  /*9740*/  BRA `(.L_x_199) ;  /* 0xfffffff800587947 */ /* 0x000fd8000383ffff */
.L_x_186:
[----:B0-----:R0:W1:Y:S02]  /*9750*/  SYNCS.PHASECHK.TRANS64.TRYWAIT P0, [R6+URZ], R3 ;  /* 0x00000003060075a7 */ /* 0x001064000800017f */
[----:B-1----:R-:W-:Y:S05]  /*9760*/  @!P0 NANOSLEEP.SYNCS 0x989680 ;  /* 0x009896800000895d */ /* 0x002fea0003900000 */
[----:B------:R-:W1:Y:S02]  /*9770*/  @!P0 SYNCS.PHASECHK.TRANS64 P0, [R6+URZ], R3 ;  /* 0x00000003060085a7 */ /* 0x000e64000800007f */
[----:B-1----:R-:W-:Y:S05]  /*9780*/  @!P0 BRA `(.L_x_186) ;  /* 0xfffffffc00f08947 */ /* 0x002fea000383ffff */
[----:B------:R-:W-:Y:S05]  /*9790*/  BRA `(.L_x_200) ;  /* 0xfffffff800987947 */ /* 0x000fea000383ffff */
.L_x_187:
[----:B0-----:R0:W1:Y:S02]  /*97a0*/  SYNCS.PHASECHK.TRANS64.TRYWAIT P0, [R7+URZ], R4 ;  /* 0x00000004070075a7 */ /* 0x001064000800017f */
[----:B-1----:R-:W-:Y:S05]  /*97b0*/  @!P0 NANOSLEEP.SYNCS 0x989680 ;  /* 0x009896800000895d */ /* 0x002fea0003900000 */
[----:B------:R-:W1:Y:S02]  /*97c0*/  @!P0 SYNCS.PHASECHK.TRANS64 P0, [R7+URZ], R4 ;  /* 0x00000004070085a7 */ /* 0x000e64000800007f */
[----:B-1----:R-:W-:Y:S05]  /*97d0*/  @!P0 BRA `(.L_x_187) ;  /* 0xfffffffc00f08947 */ /* 0x002fea000383ffff */
[----:B------:R-:W-:Y:S05]  /*97e0*/  BRA `(.L_x_201) ;  /* 0xfffffff800a87947 */ /* 0x000fea000383ffff */
.L_x_188:
[----:B0-----:R0:W1:Y:S02]  /*97f0*/  SYNCS.PHASECHK.TRANS64.TRYWAIT P0, [R6+URZ], R5 ;  /* 0x00000005060075a7 */ /* 0x001064000800017f */
[----:B-1----:R-:W-:Y:S05]  /*9800*/  @!P0 NANOSLEEP.SYNCS 0x989680 ;  /* 0x009896800000895d */ /* 0x002fea0003900000 */
[----:B------:R-:W1:Y:S02]  /*9810*/  @!P0 SYNCS.PHASECHK.TRANS64 P0, [R6+URZ], R5 ;  /* 0x00000005060085a7 */ /* 0x000e64000800007f */
[----:B-1----:R-:W-:Y:S05]  /*9820*/  @!P0 BRA `(.L_x_188) ;  /* 0xfffffffc00f08947 */ /* 0x002fea000383ffff */
[----:B------:R-:W-:Y:S05]  /*9830*/  BRA `(.L_x_202) ;  /* 0xfffffff800b87947 */ /* 0x000fea000383ffff */
.L_x_189:
[----:B0-----:R0:W1:Y:S02]  /*9840*/  SYNCS.PHASECHK.TRANS64.TRYWAIT P0, [R9+URZ], R4 ;  /* 0x00000004090075a7 */ /* 0x001064000800017f */
[----:B-1----:R-:W-:Y:S05]  /*9850*/  @!P0 NANOSLEEP.SYNCS 0x989680 ;  /* 0x009896800000895d */ /* 0x002fea0003900000 */
[----:B------:R-:W1:Y:S02]  /*9860*/  @!P0 SYNCS.PHASECHK.TRANS64 P0, [R9+URZ], R4 ;  /* 0x00000004090085a7 */ /* 0x000e64000800007f */
[----:B-1----:R-:W-:Y:S05]  /*9870*/  @!P0 BRA `(.L_x_189) ;  /* 0xfffffffc00f08947 */ /* 0x002fea000383ffff */
[----:B------:R-:W-:Y:S05]  /*9880*/  BRA `(.L_x_203) ;  /* 0xfffffff800c87947 */ /* 0x000fea000383ffff */
.L_x_190:
[----:B0-----:R0:W1:Y:S02]  /*9890*/  SYNCS.PHASECHK.TRANS64.TRYWAIT P0, [R10+URZ], R5 ;  /* 0x000000050a0075a7 */ /* 0x001064000800017f */
[----:B-1----:R-:W-:Y:S05]  /*98a0*/  @!P0 NANOSLEEP.SYNCS 0x989680 ;  /* 0x009896800000895d */ /* 0x002fea0003900000 */
[----:B------:R-:W1:Y:S02]  /*98b0*/  @!P0 SYNCS.PHASECHK.TRANS64 P0, [R10+URZ], R5 ;  /* 0x000000050a0085a7 */ /* 0x000e64000800007f */
[----:B-1----:R-:W-:Y:S05]  /*98c0*/  @!P0 BRA `(.L_x_190) ;  /* 0xfffffffc00f08947 */ /* 0x002fea000383ffff */
[----:B------:R-:W-:Y:S05]  /*98d0*/  BRA `(.L_x_204) ;  /* 0xfffffff800d87947 */ /* 0x000fea000383ffff */
.L_x_191:
[----:B-1----:R1:W2:Y:S02]  /*98e0*/  SYNCS.PHASECHK.TRANS64.TRYWAIT P0, [R11+URZ], R6 ;  /* 0x000000060b0075a7 */ /* 0x0022a4000800017f */
[----:B--2---:R-:W-:Y:S05]  /*98f0*/  @!P0 NANOSLEEP.SYNCS 0x989680 ;  /* 0x009896800000895d */ /* 0x004fea0003900000 */
[----:B------:R-:W2:Y:S02]  /*9900*/  @!P0 SYNCS.PHASECHK.TRANS64 P0, [R11+URZ], R6 ;  /* 0x000000060b0085a7 */ /* 0x000ea4000800007f */
[----:B--2---:R-:W-:Y:S05]  /*9910*/  @!P0 BRA `(.L_x_191) ;  /* 0xfffffffc00f08947 */ /* 0x004fea000383ffff */
[----:B------:R-:W-:Y:S05]  /*9920*/  BRA `(.L_x_205) ;  /* 0xfffffff800e07947 */ /* 0x000fea000383ffff */
.L_x_206:
[----:B------:R-:W-:-:S00]  /*9930*/  BRA `(.L_x_206) ;  /* 0xfffffffc00fc7947 */ /* 0x000fc0000383ffff */
[----:B------:R-:W-:-:S00]  /*9940*/  NOP ;  /* 0x0000000000007918 */ /* 0x000fc00000000000 */
        /* <DEDUP_REMOVED lines=11> */
.L_x_207:


//--------------------- .nv.shared._ZN7cutlass13device_kernelINS_4gemm6kernel13GemmUniversalIN4cute5tupleIJiiiiEEENS1_10collective13CollectiveMmaINS1_37MainloopSm90TmaGmmaWarpSpecializedFP8ILi7ENS5_IJNS4_1CILi1EEESB_SB_EEENS1_35KernelTmaWarpSpecializedCooperativeEEENS5_IJNSA_ILi128EEESF_SF_EEENS_12float_e4m3_tENS5_IJlSB_lEEESH_SI_NS4_8TiledMMAINS4_8MMA_AtomIJNS4_4SM904GMMA31MMA_64x128x32_F32E4M3E4M3_SS_TNILNSM_7ScaleInE1ELSO_1EEEEEENS4_6LayoutINS5_IJNSA_ILi2EEESB_SB_EEENS5_IJSB_NSA_ILi0EEESU_EEEEENS5_IJNS4_10UnderscoreESX_SX_EEEEENS4_13SM90_TMA_LOADENS4_14ComposedLayoutINS4_7SwizzleILi3ELi4ELi3EEENS4_18smem_ptr_flag_bitsILi8EEENSR_INS5_IJNSA_ILi8EEESF_EEENS5_IJSF_SB_EEEEEEEvNS4_8identityES10_S1A_vS1B_EENS_8epilogue10collective6detail29Sm90TmaWarpSpecializedAdapterINS1E_15DefaultEpilogueISH_SI_SI_NS1D_6thread17LinearCombinationISH_Li1EffLNS1I_9ScaleType4KindE0ELNS_15FloatRoundStyleE2ESH_EENS1_15EpilogueDefaultEEEEEvvEEEEvNT_6ParamsE --------------------------
	.section	.nv.shared._ZN7cutlass13device_kernelINS_4gemm6kernel13GemmUniversalIN4cute5tupleIJiiiiEEENS1_10collective13CollectiveMmaINS1_37MainloopSm90TmaGmmaWarpSpecializedFP8ILi7ENS5_IJNS4_1CILi1EEESB_SB_EEENS1_35KernelTmaWarpSpecializedCooperativeEEENS5_IJNSA_ILi128EEESF_SF_EEENS_12float_e4m3_tENS5_IJlSB_lEEESH_SI_NS4_8TiledMMAINS4_8MMA_AtomIJNS4_4SM904GMMA31MMA_64x128x32_F32E4M3E4M3_SS_TNILNSM_7ScaleInE1ELSO_1EEEEEENS4_6LayoutINS5_IJNSA_ILi2EEESB_SB_EEENS5_IJSB_NSA_ILi0EEESU_EEEEENS5_IJNS4_10UnderscoreESX_SX_EEEEENS4_13SM90_TMA_LOADENS4_14ComposedLayoutINS4_7SwizzleILi3ELi4ELi3EEENS4_18smem_ptr_flag_bitsILi8EEENSR_INS5_IJNSA_ILi8EEESF_EEENS5_IJSF_SB_EEEEEEEvNS4_8identityES10_S1A_vS1B_EENS_8epilogue10collective6detail29Sm90TmaWarpSpecializedAdapterINS1E_15DefaultEpilogueISH_SI_SI_NS1D_6thread17LinearCombinationISH_Li1EffLNS1I_9ScaleType4KindE0ELNS_15FloatRoundStyleE2ESH_EENS1_15EpilogueDefaultEEEEEvvEEEEvNT_6ParamsE,"aw",@nobits
	.sectionflags	@""
	.align	16
	.zero		1024


//--------------------- .nv.shared.reserved.0     --------------------------
	.section	.nv.shared.reserved.0,"aw",@nobits
	.weak		__nv_reservedSMEM_offset_0_alias
	.size		__nv_reservedSMEM_offset_0_alias, 0, 0
	.other		__nv_reservedSMEM_offset_0_alias,@"STO_CUDA_RESERVED_SHARED STV_DEFAULT"
__nv_reservedSMEM_offset_0_alias:
	.zero		0


//--------------------- .nv.global                --------------------------
	.section	.nv.global,"aw",@nobits
.nv.global:
	.type		_ZN40_INTERNAL_854f111d_4_k_cu_81dfdeca_253014cute1_E,@object
	.size		_ZN40_INTERNAL_854f111d_4_k_cu_81dfdeca_253014cute1_E,(_ZN40_INTERNAL_854f111d_4_k_cu_81dfdeca_253014cuda3std3__45__cpo6cbeginE - _ZN40_INTERNAL_854f111d_4_k_cu_81dfdeca_253014cute1_E)
_ZN40_INTERNAL_854f111d_4_k_cu_81dfdeca_253014cute1_E:
	.zero		1
	.type		_ZN40_INTERNAL_854f111d_4_k_cu_81dfdeca_253014cuda3std3__45__cpo6cbeginE,@object
	.size		_ZN40_INTERNAL_854f111d_4_k_cu_81dfdeca_253014cuda3std3__45__cpo6cbeginE,(_ZN40_INTERNAL_854f111d_4_k_cu_81dfdeca_253014cuda3std3__48in_placeE - _ZN40_INTERNAL_854f111d_4_k_cu_81dfdeca_253014cuda3std3__45__cpo6cbeginE)
_ZN40_INTERNAL_854f111d_4_k_cu_81dfdeca_253014cuda3std3__45__cpo6cbeginE:
	.zero		1
	.type		_ZN40_INTERNAL_854f111d_4_k_cu_81dfdeca_253014cuda3std3__48in_placeE,@object
	.size		_ZN40_INTERNAL_854f111d_4_k_cu_81dfdeca_253014cuda3std3__48in_placeE,(_ZN40_INTERNAL_854f111d_4_k_cu_81dfdeca_253014cuda3std6ranges3__45__cpo9iter_moveE - _ZN40_INTERNAL_854f111d_4_k_cu_81dfdeca_253014cuda3std3__48in_placeE)
_ZN40_INTERNAL_854f111d_4_k_cu_81dfdeca_253014cuda3std3__48in_placeE:
	.zero		1
	.type		_ZN40_INTERNAL_854f111d_4_k_cu_81dfdeca_253014cuda3std6ranges3__45__cpo9iter_moveE,@object
	.size		_ZN40_INTERNAL_854f111d_4_k_cu_81dfdeca_253014cuda3std6ranges3__45__cpo9iter_moveE,(_ZN40_INTERNAL_854f111d_4_k_cu_81dfdeca_253014cuda3std3__45__cpo5beginE - _ZN40_INTERNAL_854f111d_4_k_cu_81dfdeca_253014cuda3std6ranges3__45__cpo9iter_moveE)
_ZN40_INTERNAL_854f111d_4_k_cu_81dfdeca_253014cuda3std6ranges3__45__cpo9iter_moveE:
	.zero		1
	.type		_ZN40_INTERNAL_854f111d_4_k_cu_81dfdeca_253014cuda3std3__45__cpo5beginE,@object
	.size		_ZN40_INTERNAL_854f111d_4_k_cu_81dfdeca_253014cuda3std3__45__cpo5beginE,(_ZN40_INTERNAL_854f111d_4_k_cu_81dfdeca_253014cuda3std3__442_GLOBAL__N__854f111d_4_k_cu_81dfdeca_253016ignoreE - _ZN40_INTERNAL_854f111d_4_k_cu_81dfdeca_253014cuda3std3__45__cpo5beginE)
_ZN40_INTERNAL_854f111d_4_k_cu_81dfdeca_253014cuda3std3__45__cpo5beginE:
	.zero		1
	.type		_ZN40_INTERNAL_854f111d_4_k_cu_81dfdeca_253014cuda3std3__442_GLOBAL__N__854f111d_4_k_cu_81dfdeca_253016ignoreE,@object
	.size		_ZN40_INTERNAL_854f111d_4_k_cu_81dfdeca_253014cuda3std3__442_GLOBAL__N__854f111d_4_k_cu_81dfdeca_253016ignoreE,(_ZN40_INTERNAL_854f111d_4_k_cu_81dfdeca_253014cute7productE - _ZN40_INTERNAL_854f111d_4_k_cu_81dfdeca_253014cuda3std3__442_GLOBAL__N__854f111d_4_k_cu_81dfdeca_253016ignoreE)
_ZN40_INTERNAL_854f111d_4_k_cu_81dfdeca_253014cuda3std3__442_GLOBAL__N__854f111d_4_k_cu_81dfdeca_253016ignoreE:
	.zero		1
	.type		_ZN40_INTERNAL_854f111d_4_k_cu_81dfdeca_253014cute7productE,@object
	.size		_ZN40_INTERNAL_854f111d_4_k_cu_81dfdeca_253014cute7productE,(_ZN40_INTERNAL_854f111d_4_k_cu_81dfdeca_253014cuda3std3__45__cpo3endE - _ZN40_INTERNAL_854f111d_4_k_cu_81dfdeca_253014cute7productE)
_ZN40_INTERNAL_854f111d_4_k_cu_81dfdeca_253014cute7productE:
	.zero		1
	.type		_ZN40_INTERNAL_854f111d_4_k_cu_81dfdeca_253014cuda3std3__45__cpo3endE,@object
	.size		_ZN40_INTERNAL_854f111d_4_k_cu_81dfdeca_253014cuda3std3__45__cpo3endE,(_ZN40_INTERNAL_854f111d_4_k_cu_81dfdeca_253014cuda3std3__419piecewise_constructE - _ZN40_INTERNAL_854f111d_4_k_cu_81dfdeca_253014cuda3std3__45__cpo3endE)
_ZN40_INTERNAL_854f111d_4_k_cu_81dfdeca_253014cuda3std3__45__cpo3endE:
	.zero		1
	.type		_ZN40_INTERNAL_854f111d_4_k_cu_81dfdeca_253014cuda3std3__419piecewise_constructE,@object
	.size		_ZN40_INTERNAL_854f111d_4_k_cu_81dfdeca_253014cuda3std3__419piecewise_constructE,(_ZN40_INTERNAL_854f111d_4_k_cu_81dfdeca_253014cuda3std3__45__cpo4cendE - _ZN40_INTERNAL_854f111d_4_k_cu_81dfdeca_253014cuda3std3__419piecewise_constructE)
_ZN40_INTERNAL_854f111d_4_k_cu_81dfdeca_253014cuda3std3__419piecewise_constructE:
	.zero		1
	.type		_ZN40_INTERNAL_854f111d_4_k_cu_81dfdeca_253014cuda3std3__45__cpo4cendE,@object
	.size		_ZN40_INTERNAL_854f111d_4_k_cu_81dfdeca_253014cuda3std3__45__cpo4cendE,(_ZN40_INTERNAL_854f111d_4_k_cu_81dfdeca_253014cuda3std6ranges3__45__cpo4swapE - _ZN40_INTERNAL_854f111d_4_k_cu_81dfdeca_253014cuda3std3__45__cpo4cendE)
_ZN40_INTERNAL_854f111d_4_k_cu_81dfdeca_253014cuda3std3__45__cpo4cendE:
	.zero		1
	.type		_ZN40_INTERNAL_854f111d_4_k_cu_81dfdeca_253014cuda3std6ranges3__45__cpo4swapE,@object
	.size		_ZN40_INTERNAL_854f111d_4_k_cu_81dfdeca_253014cuda3std6ranges3__45__cpo4swapE,(.L_7 - _ZN40_INTERNAL_854f111d_4_k_cu_81dfdeca_253014cuda3std6ranges3__45__cpo4swapE)
_ZN40_INTERNAL_854f111d_4_k_cu_81dfdeca_253014cuda3std6ranges3__45__cpo4swapE:
	.zero		1
.L_7:


//--------------------- .nv.constant0._ZN7cutlass13device_kernelINS_4gemm6kernel13GemmUniversalIN4cute5tupleIJiiiiEEENS1_10collective13CollectiveMmaINS1_37MainloopSm90TmaGmmaWarpSpecializedFP8ILi7ENS5_IJNS4_1CILi1EEESB_SB_EEENS1_35KernelTmaWarpSpecializedCooperativeEEENS5_IJNSA_ILi128EEESF_SF_EEENS_12float_e4m3_tENS5_IJlSB_lEEESH_SI_NS4_8TiledMMAINS4_8MMA_AtomIJNS4_4SM904GMMA31MMA_64x128x32_F32E4M3E4M3_SS_TNILNSM_7ScaleInE1ELSO_1EEEEEENS4_6LayoutINS5_IJNSA_ILi2EEESB_SB_EEENS5_IJSB_NSA_ILi0EEESU_EEEEENS5_IJNS4_10UnderscoreESX_SX_EEEEENS4_13SM90_TMA_LOADENS4_14ComposedLayoutINS4_7SwizzleILi3ELi4ELi3EEENS4_18smem_ptr_flag_bitsILi8EEENSR_INS5_IJNSA_ILi8EEESF_EEENS5_IJSF_SB_EEEEEEEvNS4_8identityES10_S1A_vS1B_EENS_8epilogue10collective6detail29Sm90TmaWarpSpecializedAdapterINS1E_15DefaultEpilogueISH_SI_SI_NS1D_6thread17LinearCombinationISH_Li1EffLNS1I_9ScaleType4KindE0ELNS_15FloatRoundStyleE2ESH_EENS1_15EpilogueDefaultEEEEEvvEEEEvNT_6ParamsE --------------------------
	.section	.nv.constant0._ZN7cutlass13device_kernelINS_4gemm6kernel13GemmUniversalIN4cute5tupleIJiiiiEEENS1_10collective13CollectiveMmaINS1_37MainloopSm90TmaGmmaWarpSpecializedFP8ILi7ENS5_IJNS4_1CILi1EEESB_SB_EEENS1_35KernelTmaWarpSpecializedCooperativeEEENS5_IJNSA_ILi128EEESF_SF_EEENS_12float_e4m3_tENS5_IJlSB_lEEESH_SI_NS4_8TiledMMAINS4_8MMA_AtomIJNS4_4SM904GMMA31MMA_64x128x32_F32E4M3E4M3_SS_TNILNSM_7ScaleInE1ELSO_1EEEEEENS4_6LayoutINS5_IJNSA_ILi2EEESB_SB_EEENS5_IJSB_NSA_ILi0EEESU_EEEEENS5_IJNS4_10UnderscoreESX_SX_EEEEENS4_13SM90_TMA_LOADENS4_14ComposedLayoutINS4_7SwizzleILi3ELi4ELi3EEENS4_18smem_ptr_flag_bitsILi8EEENSR_INS5_IJNSA_ILi8EEESF_EEENS5_IJSF_SB_EEEEEEEvNS4_8identityES10_S1A_vS1B_EENS_8epilogue10collective6detail29Sm90TmaWarpSpecializedAdapterINS1E_15DefaultEpilogueISH_SI_SI_NS1D_6thread17LinearCombinationISH_Li1EffLNS1I_9ScaleType4KindE0ELNS_15FloatRoundStyleE2ESH_EENS1_15EpilogueDefaultEEEEEvvEEEEvNT_6ParamsE,"a",@progbits
	.sectionflags	@""
	.align	4
.nv.constant0._ZN7cutlass13device_kernelINS_4gemm6kernel13GemmUniversalIN4cute5tupleIJiiiiEEENS1_10collective13CollectiveMmaINS1_37MainloopSm90TmaGmmaWarpSpecializedFP8ILi7ENS5_IJNS4_1CILi1EEESB_SB_EEENS1_35KernelTmaWarpSpecializedCooperativeEEENS5_IJNSA_ILi128EEESF_SF_EEENS_12float_e4m3_tENS5_IJlSB_lEEESH_SI_NS4_8TiledMMAINS4_8MMA_AtomIJNS4_4SM904GMMA31MMA_64x128x32_F32E4M3E4M3_SS_TNILNSM_7ScaleInE1ELSO_1EEEEEENS4_6LayoutINS5_IJNSA_ILi2EEESB_SB_EEENS5_IJSB_NSA_ILi0EEESU_EEEEENS5_IJNS4_10UnderscoreESX_SX_EEEEENS4_13SM90_TMA_LOADENS4_14ComposedLayoutINS4_7SwizzleILi3ELi4ELi3EEENS4_18smem_ptr_flag_bitsILi8EEENSR_INS5_IJNSA_ILi8EEESF_EEENS5_IJSF_SB_EEEEEEEvNS4_8identityES10_S1A_vS1B_EENS_8epilogue10collective6detail29Sm90TmaWarpSpecializedAdapterINS1E_15DefaultEpilogueISH_SI_SI_NS1D_6thread17LinearCombinationISH_Li1EffLNS1I_9ScaleType4KindE0ELNS_15FloatRoundStyleE2ESH_EENS1_15EpilogueDefaultEEEEEvvEEEEvNT_6ParamsE:
	.zero		1664


//--------------------- SYMBOLS --------------------------

	.type		.nv.reservedSmem.offset0,@object
	.size		.nv.reservedSmem.offset0,0x4
